	.target	sm_90a

	.elftype	@"ET_EXEC"


//--------------------- .note.nv.tkinfo           --------------------------
	.section	.note.nv.tkinfo,"",@"SHT_NOTE"
	.sectionflags	@"SHF_NOTE_NV_TKINFO"
	.tkinfo
        /*0018*/ 	.word	0x00000002
        /*0030*/ 	.string	""
        /*0030*/ 	.string	"ptxas"
        /*0030*/ 	.string	"Cuda compilation tools, release 13.0, V13.0.88"
        /*0030*/ 	.string	"Build cuda_13.0.r13.0/compiler.36424714_0"
        /*0030*/ 	.string	"-arch sm_90a -m 64 "



//--------------------- .note.nv.cuinfo           --------------------------
	.section	.note.nv.cuinfo,"",@"SHT_NOTE"
	.sectionflags	@"SHF_NOTE_NV_CUINFO"
        /*0018*/ 	.short	0x0002
        /*001a*/ 	.short	0x005a
        /*001c*/ 	.short	0x0082
	.zero		2


//--------------------- .nv.info                  --------------------------
	.section	.nv.info,"",@"SHT_CUDA_INFO"
	.align	4


	//----- nvinfo : EIATTR_REGCOUNT
	.align		4
        /*0000*/ 	.byte	0x04, 0x2f
        /*0002*/ 	.short	(.L_15 - .L_14)
	.align		4
.L_14:
        /*0004*/ 	.word	index@(_ZN7cutlass13device_kernelINS_4gemm6kernel13GemmUniversalIN4cute5tupleIJiiiiEEENS1_10collective13CollectiveMmaINS1_34MainloopSm90TmaGmmaWarpSpecializedILi16ENS5_IJNS4_1CILi2EEENSA_ILi1EEESC_EEENS1_35KernelTmaWarpSpecializedCooperativeEEENS5_IJNSA_ILi192EEENSA_ILi32EEENSA_ILi64EEEEEEaNS5_IJlSC_lEEEaSK_NS4_8TiledMMAINS4_8MMA_AtomIJNS4_4SM904GMMA26MMA_64x32x32_S32S8S8_SS_TNEEEENS4_6LayoutISD_NS5_IJSC_NSA_ILi0EEESS_EEEEENS5_IJNS4_10UnderscoreESV_SV_EEEEENS4_13SM90_TMA_LOADENS4_14ComposedLayoutINS4_7SwizzleILi2ELi4ELi3EEENS4_18smem_ptr_flag_bitsILi8EEENSR_INS5_IJNSA_ILi8EEESI_EEENS5_IJSI_SC_EEEEEEEvNS4_8identityENS4_23SM90_TMA_LOAD_MULTICASTES18_vS19_EENS_8epilogue10collective6detail29Sm90TmaWarpSpecializedAdapterINS1D_15DefaultEpilogueIaSK_SK_NS1C_6thread17LinearCombinationIaLi1EiiLNS1H_9ScaleType4KindE0ELNS_15FloatRoundStyleE2EaEENS1_15EpilogueDefaultEEEEEvvEEEEvNT_6ParamsE)
        /*0008*/ 	.word	0x000000a8


	//----- nvinfo : EIATTR_FRAME_SIZE
	.align		4
.L_15:
        /*000c*/ 	.byte	0x04, 0x11
        /*000e*/ 	.short	(.L_17 - .L_16)
	.align		4
.L_16:
        /*0010*/ 	.word	index@(_ZN7cutlass13device_kernelINS_4gemm6kernel13GemmUniversalIN4cute5tupleIJiiiiEEENS1_10collective13CollectiveMmaINS1_34MainloopSm90TmaGmmaWarpSpecializedILi16ENS5_IJNS4_1CILi2EEENSA_ILi1EEESC_EEENS1_35KernelTmaWarpSpecializedCooperativeEEENS5_IJNSA_ILi192EEENSA_ILi32EEENSA_ILi64EEEEEEaNS5_IJlSC_lEEEaSK_NS4_8TiledMMAINS4_8MMA_AtomIJNS4_4SM904GMMA26MMA_64x32x32_S32S8S8_SS_TNEEEENS4_6LayoutISD_NS5_IJSC_NSA_ILi0EEESS_EEEEENS5_IJNS4_10UnderscoreESV_SV_EEEEENS4_13SM90_TMA_LOADENS4_14ComposedLayoutINS4_7SwizzleILi2ELi4ELi3EEENS4_18smem_ptr_flag_bitsILi8EEENSR_INS5_IJNSA_ILi8EEESI_EEENS5_IJSI_SC_EEEEEEEvNS4_8identityENS4_23SM90_TMA_LOAD_MULTICASTES18_vS19_EENS_8epilogue10collective6detail29Sm90TmaWarpSpecializedAdapterINS1D_15DefaultEpilogueIaSK_SK_NS1C_6thread17LinearCombinationIaLi1EiiLNS1H_9ScaleType4KindE0ELNS_15FloatRoundStyleE2EaEENS1_15EpilogueDefaultEEEEEvvEEEEvNT_6ParamsE)
        /*0014*/ 	.word	0x00000000


	//----- nvinfo : EIATTR_MIN_STACK_SIZE
	.align		4
.L_17:
        /*0018*/ 	.byte	0x04, 0x12
        /*001a*/ 	.short	(.L_19 - .L_18)
	.align		4
.L_18:
        /*001c*/ 	.word	index@(_ZN7cutlass13device_kernelINS_4gemm6kernel13GemmUniversalIN4cute5tupleIJiiiiEEENS1_10collective13CollectiveMmaINS1_34MainloopSm90TmaGmmaWarpSpecializedILi16ENS5_IJNS4_1CILi2EEENSA_ILi1EEESC_EEENS1_35KernelTmaWarpSpecializedCooperativeEEENS5_IJNSA_ILi192EEENSA_ILi32EEENSA_ILi64EEEEEEaNS5_IJlSC_lEEEaSK_NS4_8TiledMMAINS4_8MMA_AtomIJNS4_4SM904GMMA26MMA_64x32x32_S32S8S8_SS_TNEEEENS4_6LayoutISD_NS5_IJSC_NSA_ILi0EEESS_EEEEENS5_IJNS4_10UnderscoreESV_SV_EEEEENS4_13SM90_TMA_LOADENS4_14ComposedLayoutINS4_7SwizzleILi2ELi4ELi3EEENS4_18smem_ptr_flag_bitsILi8EEENSR_INS5_IJNSA_ILi8EEESI_EEENS5_IJSI_SC_EEEEEEEvNS4_8identityENS4_23SM90_TMA_LOAD_MULTICASTES18_vS19_EENS_8epilogue10collective6detail29Sm90TmaWarpSpecializedAdapterINS1D_15DefaultEpilogueIaSK_SK_NS1C_6thread17LinearCombinationIaLi1EiiLNS1H_9ScaleType4KindE0ELNS_15FloatRoundStyleE2EaEENS1_15EpilogueDefaultEEEEEvvEEEEvNT_6ParamsE)
        /*0020*/ 	.word	0x00000000
.L_19:


//--------------------- .nv.compat                --------------------------
	.section	.nv.compat,"",@"SHT_CUDA_COMPAT_INFO"
	.align	4
        /*0000*/ 	.byte	0x02, 0x09, 0x01, 0x00, 0x02, 0x02, 0x04, 0x00, 0x02, 0x05, 0x05, 0x00, 0x03, 0x07, 0x01, 0x01
        /*0010*/ 	.byte	0x02, 0x03, 0x01, 0x00, 0x02, 0x06, 0x01, 0x00, 0x04, 0x0b, 0x08, 0x00, 0x00, 0x00, 0x00, 0x00
        /*0020*/ 	.byte	0x00, 0x00, 0x00, 0x00


//--------------------- .nv.info._ZN7cutlass13device_kernelINS_4gemm6kernel13GemmUniversalIN4cute5tupleIJiiiiEEENS1_10collective13CollectiveMmaINS1_34MainloopSm90TmaGmmaWarpSpecializedILi16ENS5_IJNS4_1CILi2EEENSA_ILi1EEESC_EEENS1_35KernelTmaWarpSpecializedCooperativeEEENS5_IJNSA_ILi192EEENSA_ILi32EEENSA_ILi64EEEEEEaNS5_IJlSC_lEEEaSK_NS4_8TiledMMAINS4_8MMA_AtomIJNS4_4SM904GMMA26MMA_64x32x32_S32S8S8_SS_TNEEEENS4_6LayoutISD_NS5_IJSC_NSA_ILi0EEESS_EEEEENS5_IJNS4_10UnderscoreESV_SV_EEEEENS4_13SM90_TMA_LOADENS4_14ComposedLayoutINS4_7SwizzleILi2ELi4ELi3EEENS4_18smem_ptr_flag_bitsILi8EEENSR_INS5_IJNSA_ILi8EEESI_EEENS5_IJSI_SC_EEEEEEEvNS4_8identityENS4_23SM90_TMA_LOAD_MULTICASTES18_vS19_EENS_8epilogue10collective6detail29Sm90TmaWarpSpecializedAdapterINS1D_15DefaultEpilogueIaSK_SK_NS1C_6thread17LinearCombinationIaLi1EiiLNS1H_9ScaleType4KindE0ELNS_15FloatRoundStyleE2EaEENS1_15EpilogueDefaultEEEEEvvEEEEvNT_6ParamsE --------------------------
	.section	.nv.info._ZN7cutlass13device_kernelINS_4gemm6kernel13GemmUniversalIN4cute5tupleIJiiiiEEENS1_10collective13CollectiveMmaINS1_34MainloopSm90TmaGmmaWarpSpecializedILi16ENS5_IJNS4_1CILi2EEENSA_ILi1EEESC_EEENS1_35KernelTmaWarpSpecializedCooperativeEEENS5_IJNSA_ILi192EEENSA_ILi32EEENSA_ILi64EEEEEEaNS5_IJlSC_lEEEaSK_NS4_8TiledMMAINS4_8MMA_AtomIJNS4_4SM904GMMA26MMA_64x32x32_S32S8S8_SS_TNEEEENS4_6LayoutISD_NS5_IJSC_NSA_ILi0EEESS_EEEEENS5_IJNS4_10UnderscoreESV_SV_EEEEENS4_13SM90_TMA_LOADENS4_14ComposedLayoutINS4_7SwizzleILi2ELi4ELi3EEENS4_18smem_ptr_flag_bitsILi8EEENSR_INS5_IJNSA_ILi8EEESI_EEENS5_IJSI_SC_EEEEEEEvNS4_8identityENS4_23SM90_TMA_LOAD_MULTICASTES18_vS19_EENS_8epilogue10collective6detail29Sm90TmaWarpSpecializedAdapterINS1D_15DefaultEpilogueIaSK_SK_NS1C_6thread17LinearCombinationIaLi1EiiLNS1H_9ScaleType4KindE0ELNS_15FloatRoundStyleE2EaEENS1_15EpilogueDefaultEEEEEvvEEEEvNT_6ParamsE,"",@"SHT_CUDA_INFO"
	.sectionflags	@""
	.align	4


	//----- nvinfo : EIATTR_CUDA_API_VERSION
	.align		4
        /*0000*/ 	.byte	0x04, 0x37
        /*0002*/ 	.short	(.L_21 - .L_20)
.L_20:
        /*0004*/ 	.word	0x00000082


	//----- nvinfo : EIATTR_KPARAM_INFO
	.align		4
.L_21:
        /*0008*/ 	.byte	0x04, 0x17
        /*000a*/ 	.short	(.L_23 - .L_22)
.L_22:
        /*000c*/ 	.word	0x00000000
        /*0010*/ 	.short	0x0000
        /*0012*/ 	.short	0x0070
        /*0014*/ 	.byte	0x00, 0xf0, 0x01, 0x10


	//----- nvinfo : EIATTR_SPARSE_MMA_MASK
	.align		4
.L_23:
        /*0018*/ 	.byte	0x03, 0x50
        /*001a*/ 	.short	0x0000


	//----- nvinfo : EIATTR_MAXREG_COUNT
	.align		4
        /*001c*/ 	.byte	0x03, 0x1b
        /*001e*/ 	.short	0x00a8


	//----- nvinfo : EIATTR_NUM_BARRIERS
	.align		4
        /*0020*/ 	.byte	0x02, 0x4c
        /*0022*/ 	.byte	0x01
	.zero		1


	//----- nvinfo : EIATTR_EXTERNS
	.align		4
        /*0024*/ 	.byte	0x04, 0x0f
        /*0026*/ 	.short	(.L_25 - .L_24)


	//   ....[0]....
	.align		4
.L_24:
        /*0028*/ 	.word	index@(__assertfail)


	//----- nvinfo : EIATTR_MERCURY_ISA_VERSION
	.align		4
.L_25:
        /*002c*/ 	.byte	0x03, 0x5f
        /*002e*/ 	.short	0x0101


	//----- nvinfo : EIATTR_INT_WARP_WIDE_INSTR_OFFSETS
	.align		4
        /*0030*/ 	.byte	0x04, 0x31
        /*0032*/ 	.short	(.L_27 - .L_26)


	//   ....[0]....
.L_26:
        /*0034*/ 	.word	0x00000640


	//   ....[1]....
        /*0038*/ 	.word	0x00000670


	//   ....[2]....
        /*003c*/ 	.word	0x00000830


	//   ....[3]....
        /*0040*/ 	.word	0x00002020


	//----- nvinfo : EIATTR_COOP_GROUP_MASK_REGIDS
	.align		4
.L_27:
        /*0044*/ 	.byte	0x04, 0x29
        /*0046*/ 	.short	(.L_29 - .L_28)


	//   ....[0]....
.L_28:
        /*0048*/ 	.word	0xffffffff


	//   ....[1]....
        /*004c*/ 	.word	0xffffffff


	//   ....[2]....
        /*0050*/ 	.word	0xffffffff


	//   ....[3]....
        /*0054*/ 	.word	0xffffffff


	//   ....[4]....
        /*0058*/ 	.word	0xffffffff


	//   ....[5]....
        /*005c*/ 	.word	0xffffffff


	//----- nvinfo : EIATTR_COOP_GROUP_INSTR_OFFSETS
	.align		4
.L_29:
        /*0060*/ 	.byte	0x04, 0x28
        /*0062*/ 	.short	(.L_31 - .L_30)


	//   ....[0]....
.L_30:
        /*0064*/ 	.word	0x00000060


	//   ....[1]....
        /*0068*/ 	.word	0x00000070


	//   ....[2]....
        /*006c*/ 	.word	0x00000130


	//   ....[3]....
        /*0070*/ 	.word	0x00000480


	//   ....[4]....
        /*0074*/ 	.word	0x000009b0


	//   ....[5]....
        /*0078*/ 	.word	0x000015d0


	//----- nvinfo : EIATTR_REG_RECONFIG
	.align		4
.L_31:
        /*007c*/ 	.byte	0x01, 0x54
	.zero		2


	//----- nvinfo : EIATTR_SYSCALL_OFFSETS
	.align		4
        /*0080*/ 	.byte	0x04, 0x46
        /*0082*/ 	.short	(.L_33 - .L_32)


	//   ....[0]....
.L_32:
        /*0084*/ 	.word	0x000017c0


	//----- nvinfo : EIATTR_MBARRIER_INSTR_OFFSETS
	.align		4
.L_33:
        /*0088*/ 	.byte	0x04, 0x39
        /*008a*/ 	.short	(.L_35 - .L_34)


	//   ....[0]....
.L_34:
        /*008c*/ 	.word	0x00000250
        /*0090*/ 	.word	0x000000ff
        /*0094*/ 	.word	0x00000000
        /*0098*/ 	.short	0x0100
        /*009a*/ 	.byte	0x08
	.zero		1


	//   ....[1]....
        /*009c*/ 	.word	0x00000260
        /*00a0*/ 	.word	0x000000ff
        /*00a4*/ 	.word	0x00000080
        /*00a8*/ 	.short	0x0100
        /*00aa*/ 	.byte	0x08
	.zero		1


	//   ....[2]....
        /*00ac*/ 	.word	0x00000270
        /*00b0*/ 	.word	0x000000ff
        /*00b4*/ 	.word	0x00000008
        /*00b8*/ 	.short	0x0100
        /*00ba*/ 	.byte	0x08
	.zero		1


	//   ....[3]....
        /*00bc*/ 	.word	0x00000280
        /*00c0*/ 	.word	0x000000ff
        /*00c4*/ 	.word	0x00000088
        /*00c8*/ 	.short	0x0100
        /*00ca*/ 	.byte	0x08
	.zero		1


	//   ....[4]....
        /*00cc*/ 	.word	0x00000290
        /*00d0*/ 	.word	0x000000ff
        /*00d4*/ 	.word	0x00000010
        /*00d8*/ 	.short	0x0100
        /*00da*/ 	.byte	0x08
	.zero		1


	//   ....[5]....
        /*00dc*/ 	.word	0x000002a0
        /*00e0*/ 	.word	0x000000ff
        /*00e4*/ 	.word	0x00000090
        /*00e8*/ 	.short	0x0100
        /*00ea*/ 	.byte	0x08
	.zero		1


	//   ....[6]....
        /*00ec*/ 	.word	0x000002b0
        /*00f0*/ 	.word	0x000000ff
        /*00f4*/ 	.word	0x00000018
        /*00f8*/ 	.short	0x0100
        /*00fa*/ 	.byte	0x08
	.zero		1


	//   ....[7]....
        /*00fc*/ 	.word	0x000002c0
        /*0100*/ 	.word	0x000000ff
        /*0104*/ 	.word	0x00000098
        /*0108*/ 	.short	0x0100
        /*010a*/ 	.byte	0x08
	.zero		1


	//   ....[8]....
        /*010c*/ 	.word	0x000002d0
        /*0110*/ 	.word	0x000000ff
        /*0114*/ 	.word	0x00000020
        /*0118*/ 	.short	0x0100
        /*011a*/ 	.byte	0x08
	.zero		1


	//   ....[9]....
        /*011c*/ 	.word	0x000002e0
        /*0120*/ 	.word	0x000000ff
        /*0124*/ 	.word	0x000000a0
        /*0128*/ 	.short	0x0100
        /*012a*/ 	.byte	0x08
	.zero		1


	//   ....[10]....
        /*012c*/ 	.word	0x000002f0
        /*0130*/ 	.word	0x000000ff
        /*0134*/ 	.word	0x00000028
        /*0138*/ 	.short	0x0100
        /*013a*/ 	.byte	0x08
	.zero		1


	//   ....[11]....
        /*013c*/ 	.word	0x00000300
        /*0140*/ 	.word	0x000000ff
        /*0144*/ 	.word	0x000000a8
        /*0148*/ 	.short	0x0100
        /*014a*/ 	.byte	0x08
	.zero		1


	//   ....[12]....
        /*014c*/ 	.word	0x00000310
        /*0150*/ 	.word	0x000000ff
        /*0154*/ 	.word	0x00000030
        /*0158*/ 	.short	0x0100
        /*015a*/ 	.byte	0x08
	.zero		1


	//   ....[13]....
        /*015c*/ 	.word	0x00000320
        /*0160*/ 	.word	0x000000ff
        /*0164*/ 	.word	0x000000b0
        /*0168*/ 	.short	0x0100
        /*016a*/ 	.byte	0x08
	.zero		1


	//   ....[14]....
        /*016c*/ 	.word	0x00000330
        /*0170*/ 	.word	0x000000ff
        /*0174*/ 	.word	0x00000038
        /*0178*/ 	.short	0x0100
        /*017a*/ 	.byte	0x08
	.zero		1


	//   ....[15]....
        /*017c*/ 	.word	0x00000340
        /*0180*/ 	.word	0x000000ff
        /*0184*/ 	.word	0x000000b8
        /*0188*/ 	.short	0x0100
        /*018a*/ 	.byte	0x08
	.zero		1


	//   ....[16]....
        /*018c*/ 	.word	0x00000350
        /*0190*/ 	.word	0x000000ff
        /*0194*/ 	.word	0x00000040
        /*0198*/ 	.short	0x0100
        /*019a*/ 	.byte	0x08
	.zero		1


	//   ....[17]....
        /*019c*/ 	.word	0x00000360
        /*01a0*/ 	.word	0x000000ff
        /*01a4*/ 	.word	0x000000c0
        /*01a8*/ 	.short	0x0100
        /*01aa*/ 	.byte	0x08
	.zero		1


	//   ....[18]....
        /*01ac*/ 	.word	0x00000370
        /*01b0*/ 	.word	0x000000ff
        /*01b4*/ 	.word	0x00000048
        /*01b8*/ 	.short	0x0100
        /*01ba*/ 	.byte	0x08
	.zero		1


	//   ....[19]....
        /*01bc*/ 	.word	0x00000380
        /*01c0*/ 	.word	0x000000ff
        /*01c4*/ 	.word	0x000000c8
        /*01c8*/ 	.short	0x0100
        /*01ca*/ 	.byte	0x08
	.zero		1


	//   ....[20]....
        /*01cc*/ 	.word	0x00000390
        /*01d0*/ 	.word	0x000000ff
        /*01d4*/ 	.word	0x00000050
        /*01d8*/ 	.short	0x0100
        /*01da*/ 	.byte	0x08
	.zero		1


	//   ....[21]....
        /*01dc*/ 	.word	0x000003a0
        /*01e0*/ 	.word	0x000000ff
        /*01e4*/ 	.word	0x000000d0
        /*01e8*/ 	.short	0x0100
        /*01ea*/ 	.byte	0x08
	.zero		1


	//   ....[22]....
        /*01ec*/ 	.word	0x000003b0
        /*01f0*/ 	.word	0x000000ff
        /*01f4*/ 	.word	0x00000058
        /*01f8*/ 	.short	0x0100
        /*01fa*/ 	.byte	0x08
	.zero		1


	//   ....[23]....
        /*01fc*/ 	.word	0x000003c0
        /*0200*/ 	.word	0x000000ff
        /*0204*/ 	.word	0x000000d8
        /*0208*/ 	.short	0x0100
        /*020a*/ 	.byte	0x08
	.zero		1


	//   ....[24]....
        /*020c*/ 	.word	0x000003d0
        /*0210*/ 	.word	0x000000ff
        /*0214*/ 	.word	0x00000060
        /*0218*/ 	.short	0x0100
        /*021a*/ 	.byte	0x08
	.zero		1


	//   ....[25]....
        /*021c*/ 	.word	0x000003e0
        /*0220*/ 	.word	0x000000ff
        /*0224*/ 	.word	0x000000e0
        /*0228*/ 	.short	0x0100
        /*022a*/ 	.byte	0x08
	.zero		1


	//   ....[26]....
        /*022c*/ 	.word	0x000003f0
        /*0230*/ 	.word	0x000000ff
        /*0234*/ 	.word	0x00000068
        /*0238*/ 	.short	0x0100
        /*023a*/ 	.byte	0x08
	.zero		1


	//   ....[27]....
        /*023c*/ 	.word	0x00000400
        /*0240*/ 	.word	0x000000ff
        /*0244*/ 	.word	0x000000e8
        /*0248*/ 	.short	0x0100
        /*024a*/ 	.byte	0x08
	.zero		1


	//   ....[28]....
        /*024c*/ 	.word	0x00000410
        /*0250*/ 	.word	0x000000ff
        /*0254*/ 	.word	0x00000070
        /*0258*/ 	.short	0x0100
        /*025a*/ 	.byte	0x08
	.zero		1


	//   ....[29]....
        /*025c*/ 	.word	0x00000420
        /*0260*/ 	.word	0x000000ff
        /*0264*/ 	.word	0x000000f0
        /*0268*/ 	.short	0x0100
        /*026a*/ 	.byte	0x08
	.zero		1


	//   ....[30]....
        /*026c*/ 	.word	0x00000430
        /*0270*/ 	.word	0x000000ff
        /*0274*/ 	.word	0x00000078
        /*0278*/ 	.short	0x0100
        /*027a*/ 	.byte	0x08
	.zero		1


	//   ....[31]....
        /*027c*/ 	.word	0x00000440
        /*0280*/ 	.word	0x000000ff
        /*0284*/ 	.word	0x000000f8
        /*0288*/ 	.short	0x0100
        /*028a*/ 	.byte	0x08
	.zero		1


	//   ....[32]....
        /*028c*/ 	.word	0x000008d0
        /*0290*/ 	.word	0x000000ff
        /*0294*/ 	.word	0x00000110
        /*0298*/ 	.short	0x0100
        /*029a*/ 	.byte	0x06
	.zero		1


	//   ....[33]....
        /*029c*/ 	.word	0x00000950
        /*02a0*/ 	.word	0x000000ff
        /*02a4*/ 	.word	0x00000118
        /*02a8*/ 	.short	0x0100
        /*02aa*/ 	.byte	0x06
	.zero		1


	//   ....[34]....
        /*02ac*/ 	.word	0x00001890
        /*02b0*/ 	.word	0x00000003
        /*02b4*/ 	.word	0x00000000
        /*02b8*/ 	.short	0x010a
        /*02ba*/ 	.byte	0x3f
	.zero		1


	//   ....[35]....
        /*02bc*/ 	.word	0x000018f0
        /*02c0*/ 	.word	0x00000003
        /*02c4*/ 	.word	0x00000000
        /*02c8*/ 	.short	0x010a
        /*02ca*/ 	.byte	0x3f
	.zero		1


	//   ....[36]....
        /*02cc*/ 	.word	0x00001c50
        /*02d0*/ 	.word	0x00000005
        /*02d4*/ 	.word	0x00000000
        /*02d8*/ 	.short	0x010a
        /*02da*/ 	.byte	0x3f
	.zero		1


	//   ....[37]....
        /*02dc*/ 	.word	0x00001c90
        /*02e0*/ 	.word	0x00000005
        /*02e4*/ 	.word	0x00000000
        /*02e8*/ 	.short	0x010a
        /*02ea*/ 	.byte	0x3f
	.zero		1


	//   ....[38]....
        /*02ec*/ 	.word	0x00001ed0
        /*02f0*/ 	.word	0x00000004
        /*02f4*/ 	.word	0x00000000
        /*02f8*/ 	.short	0x0101
        /*02fa*/ 	.byte	0x3f
	.zero		1


	//   ....[39]....
        /*02fc*/ 	.word	0x00002090
        /*0300*/ 	.word	0x00000000
        /*0304*/ 	.word	0x00000000
        /*0308*/ 	.short	0x0101
        /*030a*/ 	.byte	0x3f
	.zero		1


	//   ....[40]....
        /*030c*/ 	.word	0x00004d10
        /*0310*/ 	.word	0x00000017
        /*0314*/ 	.word	0x00000080
        /*0318*/ 	.short	0x010a
        /*031a*/ 	.byte	0x3f
	.zero		1


	//   ....[41]....
        /*031c*/ 	.word	0x000050d0
        /*0320*/ 	.word	0x00000005
        /*0324*/ 	.word	0x00000118
        /*0328*/ 	.short	0x0101
        /*032a*/ 	.byte	0x3f
	.zero		1


	//   ....[42]....
        /*032c*/ 	.word	0x000057f0
        /*0330*/ 	.word	0x00000007
        /*0334*/ 	.word	0x00000000
        /*0338*/ 	.short	0x010a
        /*033a*/ 	.byte	0x3f
	.zero		1


	//   ....[43]....
        /*033c*/ 	.word	0x00005870
        /*0340*/ 	.word	0x00000006
        /*0344*/ 	.word	0x00000000
        /*0348*/ 	.short	0x010a
        /*034a*/ 	.byte	0x3f
	.zero		1


	//   ....[44]....
        /*034c*/ 	.word	0x00005900
        /*0350*/ 	.word	0x00000007
        /*0354*/ 	.word	0x00000000
        /*0358*/ 	.short	0x010a
        /*035a*/ 	.byte	0x3f
	.zero		1


	//   ....[45]....
        /*035c*/ 	.word	0x00005990
        /*0360*/ 	.word	0x00000006
        /*0364*/ 	.word	0x00000000
        /*0368*/ 	.short	0x010a
        /*036a*/ 	.byte	0x3f
	.zero		1


	//   ....[46]....
        /*036c*/ 	.word	0x00005a20
        /*0370*/ 	.word	0x00000007
        /*0374*/ 	.word	0x00000000
        /*0378*/ 	.short	0x010a
        /*037a*/ 	.byte	0x3f
	.zero		1


	//   ....[47]....
        /*037c*/ 	.word	0x00005ab0
        /*0380*/ 	.word	0x00000006
        /*0384*/ 	.word	0x00000000
        /*0388*/ 	.short	0x010a
        /*038a*/ 	.byte	0x3f
	.zero		1


	//   ....[48]....
        /*038c*/ 	.word	0x00005b40
        /*0390*/ 	.word	0x00000007
        /*0394*/ 	.word	0x00000000
        /*0398*/ 	.short	0x010a
        /*039a*/ 	.byte	0x3f
	.zero		1


	//   ....[49]....
        /*039c*/ 	.word	0x00005bd0
        /*03a0*/ 	.word	0x00000006
        /*03a4*/ 	.word	0x00000000
        /*03a8*/ 	.short	0x010a
        /*03aa*/ 	.byte	0x3f
	.zero		1


	//   ....[50]....
        /*03ac*/ 	.word	0x00005c60
        /*03b0*/ 	.word	0x00000007
        /*03b4*/ 	.word	0x00000000
        /*03b8*/ 	.short	0x010a
        /*03ba*/ 	.byte	0x3f
	.zero		1


	//   ....[51]....
        /*03bc*/ 	.word	0x00005cf0
        /*03c0*/ 	.word	0x00000006
        /*03c4*/ 	.word	0x00000000
        /*03c8*/ 	.short	0x010a
        /*03ca*/ 	.byte	0x3f
	.zero		1


	//   ....[52]....
        /*03cc*/ 	.word	0x00005d80
        /*03d0*/ 	.word	0x00000007
        /*03d4*/ 	.word	0x00000000
        /*03d8*/ 	.short	0x010a
        /*03da*/ 	.byte	0x3f
	.zero		1


	//   ....[53]....
        /*03dc*/ 	.word	0x00005e10
        /*03e0*/ 	.word	0x00000006
        /*03e4*/ 	.word	0x00000000
        /*03e8*/ 	.short	0x010a
        /*03ea*/ 	.byte	0x3f
	.zero		1


	//   ....[54]....
        /*03ec*/ 	.word	0x00005ea0
        /*03f0*/ 	.word	0x00000007
        /*03f4*/ 	.word	0x00000000
        /*03f8*/ 	.short	0x010a
        /*03fa*/ 	.byte	0x3f
	.zero		1


	//   ....[55]....
        /*03fc*/ 	.word	0x00005f30
        /*0400*/ 	.word	0x00000006
        /*0404*/ 	.word	0x00000000
        /*0408*/ 	.short	0x010a
        /*040a*/ 	.byte	0x3f
	.zero		1


	//   ....[56]....
        /*040c*/ 	.word	0x00005fc0
        /*0410*/ 	.word	0x00000007
        /*0414*/ 	.word	0x00000000
        /*0418*/ 	.short	0x010a
        /*041a*/ 	.byte	0x3f
	.zero		1


	//   ....[57]....
        /*041c*/ 	.word	0x00006050
        /*0420*/ 	.word	0x00000005
        /*0424*/ 	.word	0x00000000
        /*0428*/ 	.short	0x010a
        /*042a*/ 	.byte	0x3f
	.zero		1


	//   ....[58]....
        /*042c*/ 	.word	0x000060b0
        /*0430*/ 	.word	0x00000003
        /*0434*/ 	.word	0x00000000
        /*0438*/ 	.short	0x010a
        /*043a*/ 	.byte	0x3f
	.zero		1


	//   ....[59]....
        /*043c*/ 	.word	0x00006100
        /*0440*/ 	.word	0x00000005
        /*0444*/ 	.word	0x00000000
        /*0448*/ 	.short	0x010a
        /*044a*/ 	.byte	0x3f
	.zero		1


	//   ....[60]....
        /*044c*/ 	.word	0x000061d0
        /*0450*/ 	.word	0x00000017
        /*0454*/ 	.word	0x00000080
        /*0458*/ 	.short	0x010a
        /*045a*/ 	.byte	0x3f
	.zero		1


	//   ....[61]....
        /*045c*/ 	.word	0x000062a0
        /*0460*/ 	.word	0x00000007
        /*0464*/ 	.word	0x00000000
        /*0468*/ 	.short	0x010a
        /*046a*/ 	.byte	0x3f
	.zero		1


	//   ....[62]....
        /*046c*/ 	.word	0x000062f0
        /*0470*/ 	.word	0x00000006
        /*0474*/ 	.word	0x00000000
        /*0478*/ 	.short	0x010a
        /*047a*/ 	.byte	0x3f
	.zero		1


	//   ....[63]....
        /*047c*/ 	.word	0x00006340
        /*0480*/ 	.word	0x00000007
        /*0484*/ 	.word	0x00000000
        /*0488*/ 	.short	0x010a
        /*048a*/ 	.byte	0x3f
	.zero		1


	//   ....[64]....
        /*048c*/ 	.word	0x00006390
        /*0490*/ 	.word	0x00000006
        /*0494*/ 	.word	0x00000000
        /*0498*/ 	.short	0x010a
        /*049a*/ 	.byte	0x3f
	.zero		1


	//   ....[65]....
        /*049c*/ 	.word	0x000063e0
        /*04a0*/ 	.word	0x00000007
        /*04a4*/ 	.word	0x00000000
        /*04a8*/ 	.short	0x010a
        /*04aa*/ 	.byte	0x3f
	.zero		1


	//   ....[66]....
        /*04ac*/ 	.word	0x00006430
        /*04b0*/ 	.word	0x00000006
        /*04b4*/ 	.word	0x00000000
        /*04b8*/ 	.short	0x010a
        /*04ba*/ 	.byte	0x3f
	.zero		1


	//   ....[67]....
        /*04bc*/ 	.word	0x00006480
        /*04c0*/ 	.word	0x00000007
        /*04c4*/ 	.word	0x00000000
        /*04c8*/ 	.short	0x010a
        /*04ca*/ 	.byte	0x3f
	.zero		1


	//   ....[68]....
        /*04cc*/ 	.word	0x000064d0
        /*04d0*/ 	.word	0x00000006
        /*04d4*/ 	.word	0x00000000
        /*04d8*/ 	.short	0x010a
        /*04da*/ 	.byte	0x3f
	.zero		1


	//   ....[69]....
        /*04dc*/ 	.word	0x00006520
        /*04e0*/ 	.word	0x00000007
        /*04e4*/ 	.word	0x00000000
        /*04e8*/ 	.short	0x010a
        /*04ea*/ 	.byte	0x3f
	.zero		1


	//   ....[70]....
        /*04ec*/ 	.word	0x00006570
        /*04f0*/ 	.word	0x00000006
        /*04f4*/ 	.word	0x00000000
        /*04f8*/ 	.short	0x010a
        /*04fa*/ 	.byte	0x3f
	.zero		1


	//   ....[71]....
        /*04fc*/ 	.word	0x000065c0
        /*0500*/ 	.word	0x00000007
        /*0504*/ 	.word	0x00000000
        /*0508*/ 	.short	0x010a
        /*050a*/ 	.byte	0x3f
	.zero		1


	//   ....[72]....
        /*050c*/ 	.word	0x00006610
        /*0510*/ 	.word	0x00000006
        /*0514*/ 	.word	0x00000000
        /*0518*/ 	.short	0x010a
        /*051a*/ 	.byte	0x3f
	.zero		1


	//   ....[73]....
        /*051c*/ 	.word	0x00006660
        /*0520*/ 	.word	0x00000007
        /*0524*/ 	.word	0x00000000
        /*0528*/ 	.short	0x010a
        /*052a*/ 	.byte	0x3f
	.zero		1


	//   ....[74]....
        /*052c*/ 	.word	0x000066b0
        /*0530*/ 	.word	0x00000006
        /*0534*/ 	.word	0x00000000
        /*0538*/ 	.short	0x010a
        /*053a*/ 	.byte	0x3f
	.zero		1


	//   ....[75]....
        /*053c*/ 	.word	0x00006700
        /*0540*/ 	.word	0x00000007
        /*0544*/ 	.word	0x00000000
        /*0548*/ 	.short	0x010a
        /*054a*/ 	.byte	0x3f
	.zero		1


	//----- nvinfo : EIATTR_NUM_MBARRIERS
	.align		4
.L_35:
        /*054c*/ 	.byte	0x03, 0x38
        /*054e*/ 	.short	0x0022


	//----- nvinfo : EIATTR_EXIT_INSTR_OFFSETS
	.align		4
        /*0550*/ 	.byte	0x04, 0x1c
        /*0552*/ 	.short	(.L_37 - .L_36)


	//   ....[0]....
.L_36:
        /*0554*/ 	.word	0x00000b80


	//   ....[1]....
        /*0558*/ 	.word	0x00001390


	//   ....[2]....
        /*055c*/ 	.word	0x00004480


	//   ....[3]....
        /*0560*/ 	.word	0x000049e0


	//   ....[4]....
        /*0564*/ 	.word	0x000060a0


	//----- nvinfo : EIATTR_MAX_THREADS
	.align		4
.L_37:
        /*0568*/ 	.byte	0x04, 0x05
        /*056a*/ 	.short	(.L_39 - .L_38)
.L_38:
        /*056c*/ 	.word	0x00000180
        /*0570*/ 	.word	0x00000001
        /*0574*/ 	.word	0x00000001


	//----- nvinfo : EIATTR_CRS_STACK_SIZE
	.align		4
.L_39:
        /*0578*/ 	.byte	0x04, 0x1e
        /*057a*/ 	.short	(.L_41 - .L_40)
.L_40:
        /*057c*/ 	.word	0x00000000


	//----- nvinfo : EIATTR_CBANK_PARAM_SIZE
	.align		4
.L_41:
        /*0580*/ 	.byte	0x03, 0x19
        /*0582*/ 	.short	0x0470


	//----- nvinfo : EIATTR_PARAM_CBANK
	.align		4
        /*0584*/ 	.byte	0x04, 0x0a
        /*0586*/ 	.short	(.L_43 - .L_42)
	.align		4
.L_42:
        /*0588*/ 	.word	index@(.nv.constant0._ZN7cutlass13device_kernelINS_4gemm6kernel13GemmUniversalIN4cute5tupleIJiiiiEEENS1_10collective13CollectiveMmaINS1_34MainloopSm90TmaGmmaWarpSpecializedILi16ENS5_IJNS4_1CILi2EEENSA_ILi1EEESC_EEENS1_35KernelTmaWarpSpecializedCooperativeEEENS5_IJNSA_ILi192EEENSA_ILi32EEENSA_ILi64EEEEEEaNS5_IJlSC_lEEEaSK_NS4_8TiledMMAINS4_8MMA_AtomIJNS4_4SM904GMMA26MMA_64x32x32_S32S8S8_SS_TNEEEENS4_6LayoutISD_NS5_IJSC_NSA_ILi0EEESS_EEEEENS5_IJNS4_10UnderscoreESV_SV_EEEEENS4_13SM90_TMA_LOADENS4_14ComposedLayoutINS4_7SwizzleILi2ELi4ELi3EEENS4_18smem_ptr_flag_bitsILi8EEENSR_INS5_IJNSA_ILi8EEESI_EEENS5_IJSI_SC_EEEEEEEvNS4_8identityENS4_23SM90_TMA_LOAD_MULTICASTES18_vS19_EENS_8epilogue10collective6detail29Sm90TmaWarpSpecializedAdapterINS1D_15DefaultEpilogueIaSK_SK_NS1C_6thread17LinearCombinationIaLi1EiiLNS1H_9ScaleType4KindE0ELNS_15FloatRoundStyleE2EaEENS1_15EpilogueDefaultEEEEEvvEEEEvNT_6ParamsE)
        /*058c*/ 	.short	0x0210
        /*058e*/ 	.short	0x0470


	//----- nvinfo : EIATTR_SW_WAR
	.align		4
.L_43:
        /*0590*/ 	.byte	0x04, 0x36
        /*0592*/ 	.short	(.L_45 - .L_44)
.L_44:
        /*0594*/ 	.word	0x00000008
.L_45:


//--------------------- .nv.callgraph             --------------------------
	.section	.nv.callgraph,"",@"SHT_CUDA_CALLGRAPH"
	.align	4
	.sectionentsize	8
	.align		4
        /*0000*/ 	.word	0x00000000
	.align		4
        /*0004*/ 	.word	0xffffffff
	.align		4
        /*0008*/ 	.word	index@(_ZN7cutlass13device_kernelINS_4gemm6kernel13GemmUniversalIN4cute5tupleIJiiiiEEENS1_10collective13CollectiveMmaINS1_34MainloopSm90TmaGmmaWarpSpecializedILi16ENS5_IJNS4_1CILi2EEENSA_ILi1EEESC_EEENS1_35KernelTmaWarpSpecializedCooperativeEEENS5_IJNSA_ILi192EEENSA_ILi32EEENSA_ILi64EEEEEEaNS5_IJlSC_lEEEaSK_NS4_8TiledMMAINS4_8MMA_AtomIJNS4_4SM904GMMA26MMA_64x32x32_S32S8S8_SS_TNEEEENS4_6LayoutISD_NS5_IJSC_NSA_ILi0EEESS_EEEEENS5_IJNS4_10UnderscoreESV_SV_EEEEENS4_13SM90_TMA_LOADENS4_14ComposedLayoutINS4_7SwizzleILi2ELi4ELi3EEENS4_18smem_ptr_flag_bitsILi8EEENSR_INS5_IJNSA_ILi8EEESI_EEENS5_IJSI_SC_EEEEEEEvNS4_8identityENS4_23SM90_TMA_LOAD_MULTICASTES18_vS19_EENS_8epilogue10collective6detail29Sm90TmaWarpSpecializedAdapterINS1D_15DefaultEpilogueIaSK_SK_NS1C_6thread17LinearCombinationIaLi1EiiLNS1H_9ScaleType4KindE0ELNS_15FloatRoundStyleE2EaEENS1_15EpilogueDefaultEEEEEvvEEEEvNT_6ParamsE)
	.align		4
        /*000c*/ 	.word	index@(__assertfail)
	.align		4
        /*0010*/ 	.word	0x00000000
	.align		4
        /*0014*/ 	.word	0xfffffffe
	.align		4
        /*0018*/ 	.word	0x00000000
	.align		4
        /*001c*/ 	.word	0xfffffffd
	.align		4
        /*0020*/ 	.word	0x00000000
	.align		4
        /*0024*/ 	.word	0xfffffffc


//--------------------- .nv.constant4             --------------------------
	.section	.nv.constant4,"a",@progbits
	.align	8
	.align		8
.nv.constant4:
        /*0000*/ 	.dword	__assertfail
	.align		8
        /*0008*/ 	.dword	__unnamed_1
	.align		8
        /*0010*/ 	.dword	_ZN40_INTERNAL_0055b6a3_4_k_cu_89121672_146814cuda3std3__45__cpo5beginE
	.align		8
        /*0018*/ 	.dword	_ZN40_INTERNAL_0055b6a3_4_k_cu_89121672_146814cuda3std3__45__cpo3endE
	.align		8
        /*0020*/ 	.dword	_ZN40_INTERNAL_0055b6a3_4_k_cu_89121672_146814cuda3std3__45__cpo6cbeginE
	.align		8
        /*0028*/ 	.dword	_ZN40_INTERNAL_0055b6a3_4_k_cu_89121672_146814cuda3std3__45__cpo4cendE
	.align		8
        /*0030*/ 	.dword	_ZN40_INTERNAL_0055b6a3_4_k_cu_89121672_146814cuda3std3__442_GLOBAL__N__0055b6a3_4_k_cu_89121672_146816ignoreE
	.align		8
        /*0038*/ 	.dword	_ZN40_INTERNAL_0055b6a3_4_k_cu_89121672_146814cuda3std3__419piecewise_constructE
	.align		8
        /*0040*/ 	.dword	_ZN40_INTERNAL_0055b6a3_4_k_cu_89121672_146814cuda3std3__48in_placeE
	.align		8
        /*0048*/ 	.dword	_ZN40_INTERNAL_0055b6a3_4_k_cu_89121672_146814cuda3std6ranges3__45__cpo4swapE
	.align		8
        /*0050*/ 	.dword	_ZN40_INTERNAL_0055b6a3_4_k_cu_89121672_146814cuda3std6ranges3__45__cpo9iter_moveE
	.align		8
        /*0058*/ 	.dword	_ZN40_INTERNAL_0055b6a3_4_k_cu_89121672_146814cute7productE
	.align		8
        /*0060*/ 	.dword	_ZN40_INTERNAL_0055b6a3_4_k_cu_89121672_146814cute1_E
	.align		8
        /*0068*/ 	.dword	$str$22
	.align		8
        /*0070*/ 	.dword	$str$23


//--------------------- .text._ZN7cutlass13device_kernelINS_4gemm6kernel13GemmUniversalIN4cute5tupleIJiiiiEEENS1_10collective13CollectiveMmaINS1_34MainloopSm90TmaGmmaWarpSpecializedILi16ENS5_IJNS4_1CILi2EEENSA_ILi1EEESC_EEENS1_35KernelTmaWarpSpecializedCooperativeEEENS5_IJNSA_ILi192EEENSA_ILi32EEENSA_ILi64EEEEEEaNS5_IJlSC_lEEEaSK_NS4_8TiledMMAINS4_8MMA_AtomIJNS4_4SM904GMMA26MMA_64x32x32_S32S8S8_SS_TNEEEENS4_6LayoutISD_NS5_IJSC_NSA_ILi0EEESS_EEEEENS5_IJNS4_10UnderscoreESV_SV_EEEEENS4_13SM90_TMA_LOADENS4_14ComposedLayoutINS4_7SwizzleILi2ELi4ELi3EEENS4_18smem_ptr_flag_bitsILi8EEENSR_INS5_IJNSA_ILi8EEESI_EEENS5_IJSI_SC_EEEEEEEvNS4_8identityENS4_23SM90_TMA_LOAD_MULTICASTES18_vS19_EENS_8epilogue10collective6detail29Sm90TmaWarpSpecializedAdapterINS1D_15DefaultEpilogueIaSK_SK_NS1C_6thread17LinearCombinationIaLi1EiiLNS1H_9ScaleType4KindE0ELNS_15FloatRoundStyleE2EaEENS1_15EpilogueDefaultEEEEEvvEEEEvNT_6ParamsE --------------------------
	.section	.text._ZN7cutlass13device_kernelINS_4gemm6kernel13GemmUniversalIN4cute5tupleIJiiiiEEENS1_10collective13CollectiveMmaINS1_34MainloopSm90TmaGmmaWarpSpecializedILi16ENS5_IJNS4_1CILi2EEENSA_ILi1EEESC_EEENS1_35KernelTmaWarpSpecializedCooperativeEEENS5_IJNSA_ILi192EEENSA_ILi32EEENSA_ILi64EEEEEEaNS5_IJlSC_lEEEaSK_NS4_8TiledMMAINS4_8MMA_AtomIJNS4_4SM904GMMA26MMA_64x32x32_S32S8S8_SS_TNEEEENS4_6LayoutISD_NS5_IJSC_NSA_ILi0EEESS_EEEEENS5_IJNS4_10UnderscoreESV_SV_EEEEENS4_13SM90_TMA_LOADENS4_14ComposedLayoutINS4_7SwizzleILi2ELi4ELi3EEENS4_18smem_ptr_flag_bitsILi8EEENSR_INS5_IJNSA_ILi8EEESI_EEENS5_IJSI_SC_EEEEEEEvNS4_8identityENS4_23SM90_TMA_LOAD_MULTICASTES18_vS19_EENS_8epilogue10collective6detail29Sm90TmaWarpSpecializedAdapterINS1D_15DefaultEpilogueIaSK_SK_NS1C_6thread17LinearCombinationIaLi1EiiLNS1H_9ScaleType4KindE0ELNS_15FloatRoundStyleE2EaEENS1_15EpilogueDefaultEEEEEvvEEEEvNT_6ParamsE,"ax",@progbits
	.align	128
.text._ZN7cutlass13device_kernelINS_4gemm6kernel13GemmUniversalIN4cute5tupleIJiiiiEEENS1_10collective13CollectiveMmaINS1_34MainloopSm90TmaGmmaWarpSpecializedILi16ENS5_IJNS4_1CILi2EEENSA_ILi1EEESC_EEENS1_35KernelTmaWarpSpecializedCooperativeEEENS5_IJNSA_ILi192EEENSA_ILi32EEENSA_ILi64EEEEEEaNS5_IJlSC_lEEEaSK_NS4_8TiledMMAINS4_8MMA_AtomIJNS4_4SM904GMMA26MMA_64x32x32_S32S8S8_SS_TNEEEENS4_6LayoutISD_NS5_IJSC_NSA_ILi0EEESS_EEEEENS5_IJNS4_10UnderscoreESV_SV_EEEEENS4_13SM90_TMA_LOADENS4_14ComposedLayoutINS4_7SwizzleILi2ELi4ELi3EEENS4_18smem_ptr_flag_bitsILi8EEENSR_INS5_IJNSA_ILi8EEESI_EEENS5_IJSI_SC_EEEEEEEvNS4_8identityENS4_23SM90_TMA_LOAD_MULTICASTES18_vS19_EENS_8epilogue10collective6detail29Sm90TmaWarpSpecializedAdapterINS1D_15DefaultEpilogueIaSK_SK_NS1C_6thread17LinearCombinationIaLi1EiiLNS1H_9ScaleType4KindE0ELNS_15FloatRoundStyleE2EaEENS1_15EpilogueDefaultEEEEEvvEEEEvNT_6ParamsE:
        .type           _ZN7cutlass13device_kernelINS_4gemm6kernel13GemmUniversalIN4cute5tupleIJiiiiEEENS1_10collective13CollectiveMmaINS1_34MainloopSm90TmaGmmaWarpSpecializedILi16ENS5_IJNS4_1CILi2EEENSA_ILi1EEESC_EEENS1_35KernelTmaWarpSpecializedCooperativeEEENS5_IJNSA_ILi192EEENSA_ILi32EEENSA_ILi64EEEEEEaNS5_IJlSC_lEEEaSK_NS4_8TiledMMAINS4_8MMA_AtomIJNS4_4SM904GMMA26MMA_64x32x32_S32S8S8_SS_TNEEEENS4_6LayoutISD_NS5_IJSC_NSA_ILi0EEESS_EEEEENS5_IJNS4_10UnderscoreESV_SV_EEEEENS4_13SM90_TMA_LOADENS4_14ComposedLayoutINS4_7SwizzleILi2ELi4ELi3EEENS4_18smem_ptr_flag_bitsILi8EEENSR_INS5_IJNSA_ILi8EEESI_EEENS5_IJSI_SC_EEEEEEEvNS4_8identityENS4_23SM90_TMA_LOAD_MULTICASTES18_vS19_EENS_8epilogue10collective6detail29Sm90TmaWarpSpecializedAdapterINS1D_15DefaultEpilogueIaSK_SK_NS1C_6thread17LinearCombinationIaLi1EiiLNS1H_9ScaleType4KindE0ELNS_15FloatRoundStyleE2EaEENS1_15EpilogueDefaultEEEEEvvEEEEvNT_6ParamsE,@function
        .size           _ZN7cutlass13device_kernelINS_4gemm6kernel13GemmUniversalIN4cute5tupleIJiiiiEEENS1_10collective13CollectiveMmaINS1_34MainloopSm90TmaGmmaWarpSpecializedILi16ENS5_IJNS4_1CILi2EEENSA_ILi1EEESC_EEENS1_35KernelTmaWarpSpecializedCooperativeEEENS5_IJNSA_ILi192EEENSA_ILi32EEENSA_ILi64EEEEEEaNS5_IJlSC_lEEEaSK_NS4_8TiledMMAINS4_8MMA_AtomIJNS4_4SM904GMMA26MMA_64x32x32_S32S8S8_SS_TNEEEENS4_6LayoutISD_NS5_IJSC_NSA_ILi0EEESS_EEEEENS5_IJNS4_10UnderscoreESV_SV_EEEEENS4_13SM90_TMA_LOADENS4_14ComposedLayoutINS4_7SwizzleILi2ELi4ELi3EEENS4_18smem_ptr_flag_bitsILi8EEENSR_INS5_IJNSA_ILi8EEESI_EEENS5_IJSI_SC_EEEEEEEvNS4_8identityENS4_23SM90_TMA_LOAD_MULTICASTES18_vS19_EENS_8epilogue10collective6detail29Sm90TmaWarpSpecializedAdapterINS1D_15DefaultEpilogueIaSK_SK_NS1C_6thread17LinearCombinationIaLi1EiiLNS1H_9ScaleType4KindE0ELNS_15FloatRoundStyleE2EaEENS1_15EpilogueDefaultEEEEEvvEEEEvNT_6ParamsE,(.L_x_162 - _ZN7cutlass13device_kernelINS_4gemm6kernel13GemmUniversalIN4cute5tupleIJiiiiEEENS1_10collective13CollectiveMmaINS1_34MainloopSm90TmaGmmaWarpSpecializedILi16ENS5_IJNS4_1CILi2EEENSA_ILi1EEESC_EEENS1_35KernelTmaWarpSpecializedCooperativeEEENS5_IJNSA_ILi192EEENSA_ILi32EEENSA_ILi64EEEEEEaNS5_IJlSC_lEEEaSK_NS4_8TiledMMAINS4_8MMA_AtomIJNS4_4SM904GMMA26MMA_64x32x32_S32S8S8_SS_TNEEEENS4_6LayoutISD_NS5_IJSC_NSA_ILi0EEESS_EEEEENS5_IJNS4_10UnderscoreESV_SV_EEEEENS4_13SM90_TMA_LOADENS4_14ComposedLayoutINS4_7SwizzleILi2ELi4ELi3EEENS4_18smem_ptr_flag_bitsILi8EEENSR_INS5_IJNSA_ILi8EEESI_EEENS5_IJSI_SC_EEEEEEEvNS4_8identityENS4_23SM90_TMA_LOAD_MULTICASTES18_vS19_EENS_8epilogue10collective6detail29Sm90TmaWarpSpecializedAdapterINS1D_15DefaultEpilogueIaSK_SK_NS1C_6thread17LinearCombinationIaLi1EiiLNS1H_9ScaleType4KindE0ELNS_15FloatRoundStyleE2EaEENS1_15EpilogueDefaultEEEEEvvEEEEvNT_6ParamsE)
        .other          _ZN7cutlass13device_kernelINS_4gemm6kernel13GemmUniversalIN4cute5tupleIJiiiiEEENS1_10collective13CollectiveMmaINS1_34MainloopSm90TmaGmmaWarpSpecializedILi16ENS5_IJNS4_1CILi2EEENSA_ILi1EEESC_EEENS1_35KernelTmaWarpSpecializedCooperativeEEENS5_IJNSA_ILi192EEENSA_ILi32EEENSA_ILi64EEEEEEaNS5_IJlSC_lEEEaSK_NS4_8TiledMMAINS4_8MMA_AtomIJNS4_4SM904GMMA26MMA_64x32x32_S32S8S8_SS_TNEEEENS4_6LayoutISD_NS5_IJSC_NSA_ILi0EEESS_EEEEENS5_IJNS4_10UnderscoreESV_SV_EEEEENS4_13SM90_TMA_LOADENS4_14ComposedLayoutINS4_7SwizzleILi2ELi4ELi3EEENS4_18smem_ptr_flag_bitsILi8EEENSR_INS5_IJNSA_ILi8EEESI_EEENS5_IJSI_SC_EEEEEEEvNS4_8identityENS4_23SM90_TMA_LOAD_MULTICASTES18_vS19_EENS_8epilogue10collective6detail29Sm90TmaWarpSpecializedAdapterINS1D_15DefaultEpilogueIaSK_SK_NS1C_6thread17LinearCombinationIaLi1EiiLNS1H_9ScaleType4KindE0ELNS_15FloatRoundStyleE2EaEENS1_15EpilogueDefaultEEEEEvvEEEEvNT_6ParamsE,@"STO_CUDA_ENTRY STV_DEFAULT"
_ZN7cutlass13device_kernelINS_4gemm6kernel13GemmUniversalIN4cute5tupleIJiiiiEEENS1_10collective13CollectiveMmaINS1_34MainloopSm90TmaGmmaWarpSpecializedILi16ENS5_IJNS4_1CILi2EEENSA_ILi1EEESC_EEENS1_35KernelTmaWarpSpecializedCooperativeEEENS5_IJNSA_ILi192EEENSA_ILi32EEENSA_ILi64EEEEEEaNS5_IJlSC_lEEEaSK_NS4_8TiledMMAINS4_8MMA_AtomIJNS4_4SM904GMMA26MMA_64x32x32_S32S8S8_SS_TNEEEENS4_6LayoutISD_NS5_IJSC_NSA_ILi0EEESS_EEEEENS5_IJNS4_10UnderscoreESV_SV_EEEEENS4_13SM90_TMA_LOADENS4_14ComposedLayoutINS4_7SwizzleILi2ELi4ELi3EEENS4_18smem_ptr_flag_bitsILi8EEENSR_INS5_IJNSA_ILi8EEESI_EEENS5_IJSI_SC_EEEEEEEvNS4_8identityENS4_23SM90_TMA_LOAD_MULTICASTES18_vS19_EENS_8epilogue10collective6detail29Sm90TmaWarpSpecializedAdapterINS1D_15DefaultEpilogueIaSK_SK_NS1C_6thread17LinearCombinationIaLi1EiiLNS1H_9ScaleType4KindE0ELNS_15FloatRoundStyleE2EaEENS1_15EpilogueDefaultEEEEEvvEEEEvNT_6ParamsE:
[----:B------:R-:W0:Y:S01]  /*0000*/  LDC R1, c[0x0][0x28] ;  /* 0x00000a00ff017b82 */ /* 0x000e220000000800 */
[----:B------:R-:W1:Y:S01]  /*0010*/  S2R R61, SR_TID.X ;  /* 0x00000000003d7919 */ /* 0x000e620000002100 */
[----:B------:R-:W-:Y:S01]  /*0020*/  ELECT P0, URZ, PT ;  /* 0x00000000003f782f */ /* 0x000fe20003800000 */
[----:B------:R-:W-:Y:S01]  /*0030*/  BSSY B0, `(.L_x_0) ;  /* 0x000000f000007945 */ /* 0x000fe20003800000 */
[--C-:B-1----:R-:W-:Y:S02]  /*0040*/  SHF.R.U32.HI R0, RZ, 0x5, R61.reuse ;  /* 0x00000005ff007819 */ /* 0x102fe4000001163d */
[----:B------:R-:W-:-:S03]  /*0050*/  SHF.R.U32.HI R6, RZ, 0x7, R61 ;  /* 0x00000007ff067819 */ /* 0x000fc6000001163d */
[----:B------:R-:W1:Y:S04]  /*0060*/  SHFL.IDX PT, R3, R0, RZ, 0x1f ;  /* 0x00001fff00037589 */ /* 0x000e6800000e0000 */
[----:B------:R2:W3:Y:S01]  /*0070*/  SHFL.IDX PT, R2, R6, RZ, 0x1f ;  /* 0x00001fff06027589 */ /* 0x0004e200000e0000 */
[----:B-1----:R-:W-:-:S13]  /*0080*/  ISETP.NE.OR P0, PT, R3, RZ, !P0 ;  /* 0x000000ff0300720c */ /* 0x002fda0004705670 */
[----:B0-23--:R-:W-:Y:S05]  /*0090*/  @P0 BRA `(.L_x_1) ;  /* 0x0000000000200947 */ /* 0x00dfea0003800000 */
[----:B------:R-:W-:Y:S02]  /*00a0*/  ULDC.64 UR4, c[0x0][0x198] ;  /* 0x0000660000047ab9 */ /* 0x000fe40000000a00 */
[----:B------:R-:W-:Y:S02]  /*00b0*/  UIADD3 UR6, UP0, UR4, 0xf0, URZ ;  /* 0x000000f004067890 */ /* 0x000fe4000ff1e03f */
[----:B------:R-:W-:Y:S02]  /*00c0*/  UIADD3 UR4, UP1, UR4, 0x1f0, URZ ;  /* 0x000001f004047890 */ /* 0x000fe4000ff3e03f */
[----:B------:R-:W-:Y:S02]  /*00d0*/  UIADD3.X UR7, URZ, UR5, URZ, UP0, !UPT ;  /* 0x000000053f077290 */ /* 0x000fe400087fe43f */
[----:B------:R-:W-:-:S07]  /*00e0*/  UIADD3.X UR5, URZ, UR5, URZ, UP1, !UPT ;  /* 0x000000053f057290 */ /* 0x000fce0008ffe43f */
[----:B------:R0:W-:Y:S02]  /*00f0*/  UTMACCTL.PF [UR6] ;  /* 0x00000000060079b9 */ /* 0x0001e40008040000 */
[----:B------:R0:W-:Y:S02]  /*0100*/  UTMACCTL.PF [UR4] ;  /* 0x00000000040079b9 */ /* 0x0001e40008040000 */
[----:B0-----:R-:W-:Y:S01]  /*0110*/  NOP ;  /* 0x0000000000007918 */ /* 0x001fe20000000000 */
.L_x_1:
[----:B------:R-:W-:Y:S05]  /*0120*/  BSYNC B0 ;  /* 0x0000000000007941 */ /* 0x000fea0003800000 */
.L_x_0:
[----:B------:R-:W0:Y:S02]  /*0130*/  SHFL.IDX PT, R5, R0, RZ, 0x1f ;  /* 0x00001fff00057589 */ /* 0x000e2400000e0000 */
[----:B0-----:R-:W-:-:S13]  /*0140*/  ISETP.NE.AND P0, PT, R5, RZ, PT ;  /* 0x000000ff0500720c */ /* 0x001fda0003f05270 */
[----:B------:R-:W-:Y:S05]  /*0150*/  @P0 BRA `(.L_x_2) ;  /* 0x0000000000c40947 */ /* 0x000fea0003800000 */
[----:B------:R-:W-:Y:S01]  /*0160*/  ELECT P0, URZ, PT ;  /* 0x00000000003f782f */ /* 0x000fe20003800000 */
[----:B------:R-:W-:-:S12]  /*0170*/  BSSY B0, `(.L_x_2) ;  /* 0x000002f000007945 */ /* 0x000fd80003800000 */
[----:B------:R-:W-:Y:S05]  /*0180*/  @!P0 BRA `(.L_x_3) ;  /* 0x0000000000b48947 */ /* 0x000fea0003800000 */
[----:B------:R-:W0:Y:S01]  /*0190*/  S2UR UR8, SR_CgaCtaId ;  /* 0x00000000000879c3 */ /* 0x000e220000008800 */
[----:B------:R-:W-:Y:S01]  /*01a0*/  UMOV UR4, 0x400 ;  /* 0x0000040000047882 */ /* 0x000fe20000000000 */
[----:B------:R-:W-:Y:S01]  /*01b0*/  UMOV UR5, 0x1 ;  /* 0x0000000100057882 */ /* 0x000fe20000000000 */
[----:B------:R-:W-:Y:S02]  /*01c0*/  UMOV UR6, 0x4 ;  /* 0x0000000400067882 */ /* 0x000fe40000000000 */
[----:B------:R-:W-:-:S04]  /*01d0*/  UIADD3 UR6, -UR6, 0x100000, URZ ;  /* 0x0010000006067890 */ /* 0x000fc8000fffe13f */
[----:B------:R-:W-:Y:S02]  /*01e0*/  USHF.L.U32 UR7, UR6, 0xb, URZ ;  /* 0x0000000b06077899 */ /* 0x000fe4000800063f */
[----:B------:R-:W-:Y:S02]  /*01f0*/  USHF.L.U32 UR6, UR6, 0x1, URZ ;  /* 0x0000000106067899 */ /* 0x000fe4000800063f */
[----:B0-----:R-:W-:Y:S02]  /*0200*/  ULEA UR8, UR8, UR4, 0x18 ;  /* 0x0000000408087291 */ /* 0x001fe4000f8ec03f */
[----:B------:R-:W-:-:S04]  /*0210*/  UIADD3 UR4, -UR5, 0x100000, URZ ;  /* 0x0010000005047890 */ /* 0x000fc8000fffe13f */
[----:B------:R-:W-:Y:S02]  /*0220*/  USHF.L.U32 UR5, UR4, 0xb, URZ ;  /* 0x0000000b04057899 */ /* 0x000fe4000800063f */
[----:B------:R-:W-:Y:S01]  /*0230*/  USHF.L.U32 UR4, UR4, 0x1, URZ ;  /* 0x0000000104047899 */ /* 0x000fe2000800063f */
[----:B------:R-:W0:Y:S11]  /*0240*/  FENCE.VIEW.ASYNC.S ;  /* 0x00000000000073c6 */ /* 0x000e360000000000 */
[----:B0-----:R0:W1:Y:S01]  /*0250*/  SYNCS.EXCH.64 URZ, [UR8], UR4 ;  /* 0x00000004083f75b2 */ /* 0x0010620008000100 */
[----:B------:R0:W2:Y:S01]  /*0260*/  SYNCS.EXCH.64 URZ, [UR8+0x80], UR6 ;  /* 0x00008006083f75b2 */ /* 0x0000a20008000100 */
[----:B------:R0:W3:Y:S01]  /*0270*/  SYNCS.EXCH.64 URZ, [UR8+0x8], UR4 ;  /* 0x00000804083f75b2 */ /* 0x0000e20008000100 */
[----:B------:R0:W4:Y:S01]  /*0280*/  SYNCS.EXCH.64 URZ, [UR8+0x88], UR6 ;  /* 0x00008806083f75b2 */ /* 0x0001220008000100 */
[----:B------:R0:W0:Y:S01]  /*0290*/  SYNCS.EXCH.64 URZ, [UR8+0x10], UR4 ;  /* 0x00001004083f75b2 */ /* 0x0000220008000100 */
        /* <DEDUP_REMOVED lines=27> */
[----:B-1234-:R-:W-:Y:S01]  /*0450*/  NOP ;  /* 0x0000000000007918 */ /* 0x01efe20000000000 */
.L_x_3:
[----:B0-----:R-:W-:Y:S05]  /*0460*/  BSYNC B0 ;  /* 0x0000000000007941 */ /* 0x001fea0003800000 */
.L_x_2:
[----:B------:R-:W-:Y:S01]  /*0470*/  SHF.R.S32.HI R4, RZ, 0x1f, R61 ;  /* 0x0000001fff047819 */ /* 0x000fe2000001143d */
[----:B------:R-:W0:Y:S01]  /*0480*/  SHFL.IDX PT, R0, R0, RZ, 0x1f ;  /* 0x00001fff00007589 */ /* 0x000e2200000e0000 */
[----:B------:R-:W1:Y:S01]  /*0490*/  S2UR UR8, SR_CTAID.X ;  /* 0x00000000000879c3 */ /* 0x000e620000002500 */
[----:B------:R-:W-:Y:S02]  /*04a0*/  ELECT P0, URZ, PT ;  /* 0x00000000003f782f */ /* 0x000fe40003800000 */
[----:B------:R-:W-:Y:S01]  /*04b0*/  LEA.HI R4, R4, R61, RZ, 0x7 ;  /* 0x0000003d04047211 */ /* 0x000fe200078f38ff */
[----:B------:R-:W-:Y:S01]  /*04c0*/  ULDC UR4, c[0x0][0x150] ;  /* 0x0000540000047ab9 */ /* 0x000fe20000000800 */
[----:B------:R-:W-:Y:S01]  /*04d0*/  SHF.R.S32.HI R10, RZ, 0x1f, R5 ;  /* 0x0000001fff0a7819 */ /* 0x000fe20000011405 */
[----:B------:R-:W-:Y:S01]  /*04e0*/  NOP ;  /* 0x0000000000007918 */ /* 0x000fe20000000000 */
[----:B------:R-:W-:Y:S01]  /*04f0*/  LOP3.LUT R4, R4, 0xffffff80, RZ, 0xc0, !PT ;  /* 0xffffff8004047812 */ /* 0x000fe200078ec0ff */
[----:B------:R-:W-:Y:S01]  /*0500*/  NOP ;  /* 0x0000000000007918 */ /* 0x000fe20000000000 */
[----:B------:R-:W-:Y:S01]  /*0510*/  LEA.HI R10, R10, R5, RZ, 0x2 ;  /* 0x000000050a0a7211 */ /* 0x000fe200078f10ff */
[----:B------:R-:W2:Y:S01]  /*0520*/  LDC R12, c[0x0][0x144] ;  /* 0x00005100ff0c7b82 */ /* 0x000ea20000000800 */
[----:B------:R-:W-:Y:S01]  /*0530*/  IMAD.MOV.U32 R22, RZ, RZ, 0x1 ;  /* 0x00000001ff167424 */ /* 0x000fe200078e00ff */
[----:B------:R-:W-:Y:S01]  /*0540*/  ISETP.NE.AND P3, PT, R2, RZ, PT ;  /* 0x000000ff0200720c */ /* 0x000fe20003f65270 */
[----:B------:R-:W-:Y:S01]  /*0550*/  IMAD.IADD R8, R61, 0x1, -R4 ;  /* 0x000000013d087824 */ /* 0x000fe200078e0a04 */
[----:B------:R-:W-:Y:S01]  /*0560*/  LOP3.LUT R10, R10, 0x3ffffffc, RZ, 0xc0, !PT ;  /* 0x3ffffffc0a0a7812 */ /* 0x000fe200078ec0ff */
[----:B------:R-:W3:Y:S03]  /*0570*/  S2R R4, SR_CTAID.Y ;  /* 0x0000000000047919 */ /* 0x000ee60000002600 */
[----:B------:R-:W-:Y:S01]  /*0580*/  SHF.R.S32.HI R7, RZ, 0x1f, R8 ;  /* 0x0000001fff077819 */ /* 0x000fe20000011408 */
[----:B------:R-:W-:Y:S01]  /*0590*/  IMAD.IADD R10, R5, 0x1, -R10 ;  /* 0x00000001050a7824 */ /* 0x000fe200078e0a0a */
[----:B------:R-:W4:Y:S02]  /*05a0*/  LDC R14, c[0x0][0x140] ;  /* 0x00005000ff0e7b82 */ /* 0x000f240000000800 */
[----:B------:R-:W-:-:S02]  /*05b0*/  LEA.HI R7, R7, R8, RZ, 0x3 ;  /* 0x0000000807077211 */ /* 0x000fc400078f18ff */
[----:B0-----:R-:W-:Y:S02]  /*05c0*/  ISETP.NE.OR P0, PT, R0, RZ, !P0 ;  /* 0x000000ff0000720c */ /* 0x001fe40004705670 */
[--C-:B------:R-:W-:Y:S02]  /*05d0*/  SHF.R.S32.HI R0, RZ, 0x3, R7.reuse ;  /* 0x00000003ff007819 */ /* 0x100fe40000011407 */
[----:B-1----:R-:W-:Y:S02]  /*05e0*/  I2FP.F32.U32 R9, UR8 ;  /* 0x0000000800097c45 */ /* 0x002fe40008201000 */
[----:B------:R-:W-:-:S03]  /*05f0*/  SHF.R.S32.HI R7, RZ, 0x1f, R7 ;  /* 0x0000001fff077819 */ /* 0x000fc60000011407 */
[----:B------:R-:W-:Y:S01]  /*0600*/  FMUL R11, R9, UR4 ;  /* 0x00000004090b7c20 */ /* 0x000fe20008400000 */
[----:B------:R-:W-:Y:S01]  /*0610*/  LEA.HI R7, R7, R0, RZ, 0x2 ;  /* 0x0000000007077211 */ /* 0x000fe200078f10ff */
[----:B------:R-:W-:Y:S01]  /*0620*/  ULDC UR4, c[0x0][0x154] ;  /* 0x0000550000047ab9 */ /* 0x000fe20000000800 */
[----:B------:R-:W0:Y:S01]  /*0630*/  LDC R9, c[0x0][0x148] ;  /* 0x00005200ff097b82 */ /* 0x000e220000000800 */
[----:B------:R-:W-:Y:S01]  /*0640*/  VOTEU.ALL UP0, P0 ;  /* 0x00000000003f7886 */ /* 0x000fe20000000000 */
[----:B------:R-:W-:Y:S01]  /*0650*/  LOP3.LUT R7, R7, 0xfffffffc, RZ, 0xc0, !PT ;  /* 0xfffffffc07077812 */ /* 0x000fe200078ec0ff */
[----:B------:R-:W1:Y:S01]  /*0660*/  F2I.U32.TRUNC.NTZ R11, R11 ;  /* 0x0000000b000b7305 */ /* 0x000e62000020f000 */
[----:B------:R-:W-:Y:S02]  /*0670*/  VOTEU.ALL UP1, P0 ;  /* 0x00000000003f7886 */ /* 0x000fe40000020000 */
[----:B------:R-:W-:Y:S01]  /*0680*/  @!UP0 UMOV UR6, 0x400 ;  /* 0x0000040000068882 */ /* 0x000fe20000000000 */
[----:B------:R-:W-:Y:S01]  /*0690*/  IMAD.IADD R7, R0, 0x1, -R7 ;  /* 0x0000000100077824 */ /* 0x000fe200078e0a07 */
[----:B------:R-:W5:Y:S01]  /*06a0*/  @!UP0 S2UR UR7, SR_CgaCtaId ;  /* 0x00000000000789c3 */ /* 0x000f620000008800 */
[----:B------:R-:W-:-:S02]  /*06b0*/  SHF.R.S32.HI R0, RZ, 0x1f, R3 ;  /* 0x0000001fff007819 */ /* 0x000fc40000011403 */
[----:B------:R-:W-:Y:S01]  /*06c0*/  IMAD R10, R10, 0x4, R7 ;  /* 0x000000040a0a7824 */ /* 0x000fe200078e0207 */
[----:B---3--:R-:W-:Y:S02]  /*06d0*/  I2FP.F32.U32 R13, R4 ;  /* 0x00000004000d7245 */ /* 0x008fe40000201000 */
[----:B------:R-:W-:Y:S01]  /*06e0*/  LEA.HI R0, R0, R3, RZ, 0x2 ;  /* 0x0000000300007211 */ /* 0x000fe200078f10ff */
[C---:B------:R-:W-:Y:S01]  /*06f0*/  IMAD.SHL.U32 R19, R10.reuse, 0x4, RZ ;  /* 0x000000040a137824 */ /* 0x040fe200078e00ff */
[----:B------:R-:W-:Y:S01]  /*0700*/  LEA.HI R7, R10, R10, RZ, 0x1 ;  /* 0x0000000a0a077211 */ /* 0x000fe200078f08ff */
[----:B------:R-:W-:Y:S01]  /*0710*/  FMUL R13, R13, UR4 ;  /* 0x000000040d0d7c20 */ /* 0x000fe20008400000 */
[----:B-1----:R-:W-:Y:S01]  /*0720*/  IMAD.MOV R15, RZ, RZ, -R11 ;  /* 0x000000ffff0f7224 */ /* 0x002fe200078e0a0b */
[----:B------:R-:W-:Y:S01]  /*0730*/  LOP3.LUT R0, R0, 0xfffffffc, RZ, 0xc0, !PT ;  /* 0xfffffffc00007812 */ /* 0x000fe200078ec0ff */
[----:B------:R-:W-:Y:S01]  /*0740*/  UMOV UR4, 0x20 ;  /* 0x0000002000047882 */ /* 0x000fe20000000000 */
[----:B------:R-:W-:Y:S01]  /*0750*/  LOP3.LUT R11, R7, 0xfffffffe, RZ, 0xc0, !PT ;  /* 0xfffffffe070b7812 */ /* 0x000fe200078ec0ff */
[----:B--2---:R-:W-:Y:S01]  /*0760*/  IMAD R7, R12, R15, UR8 ;  /* 0x000000080c077e24 */ /* 0x004fe2000f8e020f */
[----:B------:R-:W1:Y:S01]  /*0770*/  F2I.U32.TRUNC.NTZ R13, R13 ;  /* 0x0000000d000d7305 */ /* 0x000e62000020f000 */
[----:B------:R-:W-:Y:S01]  /*0780*/  IMAD.IADD R3, R3, 0x1, -R0 ;  /* 0x0000000103037824 */ /* 0x000fe200078e0a00 */
[C---:B------:R-:W-:Y:S01]  /*0790*/  LOP3.LUT R19, R10.reuse, 0xc, R19, 0x78, !PT ;  /* 0x0000000c0a137812 */ /* 0x040fe200078e7813 */
[----:B------:R-:W-:Y:S01]  /*07a0*/  IMAD.IADD R12, R10, 0x1, -R11 ;  /* 0x000000010a0c7824 */ /* 0x000fe200078e0a0b */
[----:B------:R-:W-:-:S04]  /*07b0*/  @!UP0 UIADD3 UR4, -UR4, 0x100000, URZ ;  /* 0x0010000004048890 */ /* 0x000fc8000fffe13f */
[----:B------:R-:W-:Y:S02]  /*07c0*/  @!UP0 USHF.L.U32 UR5, UR4, 0xb, URZ ;  /* 0x0000000b04058899 */ /* 0x000fe4000800063f */
[----:B------:R-:W-:Y:S01]  /*07d0*/  @!UP0 USHF.L.U32 UR4, UR4, 0x1, URZ ;  /* 0x0000000104048899 */ /* 0x000fe2000800063f */
[----:B----4-:R-:W-:Y:S02]  /*07e0*/  ISETP.EQ.U32.AND P2, PT, R14, 0x1, PT ;  /* 0x000000010e00780c */ /* 0x010fe40003f42070 */
[C---:B------:R-:W-:Y:S02]  /*07f0*/  ISETP.NE.AND P1, PT, R3.reuse, 0x3, PT ;  /* 0x000000030300780c */ /* 0x040fe40003f25270 */
[----:B------:R-:W-:Y:S01]  /*0800*/  ISETP.NE.AND P4, PT, R12, R7, PT ;  /* 0x000000070c00720c */ /* 0x000fe20003f85270 */
[----:B-----5:R-:W-:Y:S01]  /*0810*/  @!UP0 ULEA UR6, UR7, UR6, 0x18 ;  /* 0x0000000607068291 */ /* 0x020fe2000f8ec03f */
[----:B------:R-:W-:Y:S01]  /*0820*/  ISETP.EQ.OR P1, PT, R3, RZ, !P1 ;  /* 0x000000ff0300720c */ /* 0x000fe20004f22670 */
[----:B------:R-:W-:Y:S01]  /*0830*/  VOTEU.ALL UP0, P0 ;  /* 0x00000000003f7886 */ /* 0x000fe20000000000 */
[----:B------:R-:W-:Y:S01]  /*0840*/  LOP3.LUT P0, RZ, R8, 0x7, RZ, 0xc0, !PT ;  /* 0x0000000708ff7812 */ /* 0x000fe2000780c0ff */
[C---:B------:R-:W-:Y:S01]  /*0850*/  VIADD R8, R2.reuse, 0xffffffff ;  /* 0xffffffff02087836 */ /* 0x040fe20000000000 */
[----:B------:R-:W-:Y:S01]  /*0860*/  ISETP.EQ.AND P1, PT, R2, RZ, P1 ;  /* 0x000000ff0200720c */ /* 0x000fe20000f22270 */
[----:B-1----:R-:W-:Y:S01]  /*0870*/  IMAD.MOV R23, RZ, RZ, -R13 ;  /* 0x000000ffff177224 */ /* 0x002fe200078e0a0d */
[----:B------:R-:W-:-:S02]  /*0880*/  ISETP.LT.U32.AND P0, PT, R19, 0x2, !P0 ;  /* 0x000000021300780c */ /* 0x000fc40004701070 */
[----:B------:R-:W-:Y:S01]  /*0890*/  ISETP.GE.U32.AND P6, PT, R8, 0x2, PT ;  /* 0x000000020800780c */ /* 0x000fe20003fc6070 */
[----:B0-----:R-:W-:Y:S01]  /*08a0*/  IMAD R11, R9, R23, R4 ;  /* 0x00000017090b7224 */ /* 0x001fe200078e0204 */
[----:B------:R-:W-:Y:S01]  /*08b0*/  SEL R18, RZ, 0x1, !P1 ;  /* 0x00000001ff127807 */ /* 0x000fe20004800000 */
[----:B------:R-:W0:Y:S02]  /*08c0*/  FENCE.VIEW.ASYNC.S ;  /* 0x00000000000073c6 */ /* 0x000e240000000000 */
[----:B0-----:R0:W1:Y:S01]  /*08d0*/  @!UP0 SYNCS.EXCH.64 URZ, [UR6+0x110], UR4 ;  /* 0x00011004063f85b2 */ /* 0x0010620008000100 */
[----:B------:R-:W-:Y:S02]  /*08e0*/  @P4 LEA.HI R0, R19, R19, RZ, 0x1 ;  /* 0x0000001313004211 */ /* 0x000fe400078f08ff */
[----:B------:R-:W-:Y:S02]  /*08f0*/  SEL R18, R18, 0x2, P6 ;  /* 0x0000000212127807 */ /* 0x000fe40003000000 */
[----:B------:R-:W-:-:S04]  /*0900*/  @P4 SHF.R.S32.HI R0, RZ, 0x1, R0 ;  /* 0x00000001ff004819 */ /* 0x000fc80000011400 */
[----:B------:R-:W-:Y:S02]  /*0910*/  @P4 ISETP.NE.AND P5, PT, R0, R11, PT ;  /* 0x0000000b0000420c */ /* 0x000fe40003fa5270 */
[----:B------:R-:W-:Y:S02]  /*0920*/  SEL R11, RZ, 0x1, !P0 ;  /* 0x00000001ff0b7807 */ /* 0x000fe40004000000 */
[----:B------:R-:W-:Y:S02]  /*0930*/  @P4 SEL R22, RZ, 0x1, P5 ;  /* 0x00000001ff164807 */ /* 0x000fe40002800000 */
[----:B------:R-:W-:Y:S01]  /*0940*/  LOP3.LUT R0, R61, 0x7f, RZ, 0xc0, !PT ;  /* 0x0000007f3d007812 */ /* 0x000fe200078ec0ff */
[----:B------:R0:W2:Y:S01]  /*0950*/  @!UP1 SYNCS.EXCH.64 URZ, [UR6+0x118], UR4 ;  /* 0x00011804063f95b2 */ /* 0x0000a20008000100 */
[----:B------:R-:W-:Y:S01]  /*0960*/  LOP3.LUT R22, R22, R11, RZ, 0xc0, !PT ;  /* 0x0000000b16167212 */ /* 0x000fe200078ec0ff */
[----:B------:R-:W-:Y:S01]  /*0970*/  NOP ;  /* 0x0000000000007918 */ /* 0x000fe20000000000 */
[----:B------:R-:W-:Y:S05]  /*0980*/  @!P2 BRA `(.L_x_4) ;  /* 0x000000000008a947 */ /* 0x000fea0003800000 */
[----:B-12---:R-:W-:Y:S01]  /*0990*/  UCGABAR_ARV ;  /* 0x00000000000079c7 */ /* 0x006fe20008000000 */
[----:B------:R-:W-:Y:S05]  /*09a0*/  BRA `(.L_x_5) ;  /* 0x0000000000047947 */ /* 0x000fea0003800000 */
.L_x_4:
[----:B-12---:R-:W-:Y:S01]  /*09b0*/  NOP ;  /* 0x0000000000007918 */ /* 0x006fe20000000000 */
.L_x_5:
[----:B------:R-:W1:Y:S01]  /*09c0*/  LDC R2, c[0x0][0x65c] ;  /* 0x00019700ff027b82 */ /* 0x000e620000000800 */
[----:B------:R-:W-:Y:S02]  /*09d0*/  IMAD.U32 R10, RZ, RZ, UR8 ;  /* 0x00000008ff0a7e24 */ /* 0x000fe4000f8e00ff */
[----:B------:R-:W-:Y:S01]  /*09e0*/  IMAD.MOV.U32 R11, RZ, RZ, RZ ;  /* 0x000000ffff0b7224 */ /* 0x000fe200078e00ff */
[----:B-1----:R-:W-:-:S04]  /*09f0*/  ISETP.NE.AND P1, PT, R2, 0x1, PT ;  /* 0x000000010200780c */ /* 0x002fc80003f25270 */
[----:B------:R-:W-:-:S09]  /*0a00*/  P2R R5, PR, RZ, 0x2 ;  /* 0x00000002ff057803 */ /* 0x000fd20000000000 */
[----:B------:R-:W1:Y:S01]  /*0a10*/  @P1 LDC R17, c[0x0][0x10] ;  /* 0x00000400ff111b82 */ /* 0x000e620000000800 */
[----:B------:R-:W-:Y:S02]  /*0a20*/  @P1 IMAD.MOV.U32 R5, RZ, RZ, RZ ;  /* 0x000000ffff051224 */ /* 0x000fe400078e00ff */
[----:B------:R-:W-:-:S05]  /*0a30*/  @P1 IMAD.MOV.U32 R15, RZ, RZ, RZ ;  /* 0x000000ffff0f1224 */ /* 0x000fca00078e00ff */
[----:B------:R-:W2:Y:S01]  /*0a40*/  @!P1 LDC R13, c[0x0][0xc] ;  /* 0x00000300ff0d9b82 */ /* 0x000ea20000000800 */
[----:B0-----:R-:W-:Y:S01]  /*0a50*/  ULDC UR4, c[0x0][0xc] ;  /* 0x0000030000047ab9 */ /* 0x001fe20000000800 */
[----:B------:R-:W-:Y:S01]  /*0a60*/  ULDC UR5, c[0x0][0x10] ;  /* 0x0000040000057ab9 */ /* 0x000fe20000000800 */
[----:B------:R-:W-:Y:S01]  /*0a70*/  ULDC UR6, c[0x0][0x14] ;  /* 0x0000050000067ab9 */ /* 0x000fe20000000800 */
[----:B------:R-:W-:-:S04]  /*0a80*/  UIMAD.WIDE.U32 UR4, UR4, UR5, URZ ;  /* 0x00000005040472a5 */ /* 0x000fc8000f8e003f */
[----:B------:R-:W-:Y:S02]  /*0a90*/  UIMAD.WIDE.U32 UR36, UR4, UR6, URZ ;  /* 0x00000006042472a5 */ /* 0x000fe4000f8e003f */
[----:B------:R-:W-:-:S04]  /*0aa0*/  UIMAD UR42, UR5, UR6, URZ ;  /* 0x00000006052a72a4 */ /* 0x000fc8000f8e023f */
[----:B------:R-:W-:Y:S01]  /*0ab0*/  UIADD3 UR42, UR37, UR42, URZ ;  /* 0x0000002a252a7290 */ /* 0x000fe2000fffe03f */
[----:B-1----:R-:W-:-:S04]  /*0ac0*/  @P1 IMAD.WIDE.U32 R16, R17, UR8, R4 ;  /* 0x0000000811101c25 */ /* 0x002fc8000f8e0004 */
[----:B------:R-:W-:Y:S02]  /*0ad0*/  @P1 IMAD.IADD R17, R17, 0x1, R15 ;  /* 0x0000000111111824 */ /* 0x000fe400078e020f */
[----:B--2---:R-:W-:-:S04]  /*0ae0*/  @!P1 IMAD.WIDE.U32 R10, R4, R13, R10 ;  /* 0x0000000d040a9225 */ /* 0x004fc800078e000a */
[----:B------:R-:W-:Y:S02]  /*0af0*/  @!P1 IMAD.MOV.U32 R16, RZ, RZ, R10 ;  /* 0x000000ffff109224 */ /* 0x000fe400078e000a */
[----:B------:R-:W-:Y:S01]  /*0b00*/  @!P1 IMAD.MOV.U32 R17, RZ, RZ, R11 ;  /* 0x000000ffff119224 */ /* 0x000fe200078e000b */
[----:B------:R-:W-:Y:S06]  /*0b10*/  @!P2 BRA `(.L_x_6) ;  /* 0x00000000000ca947 */ /* 0x000fec0003800000 */
[----:B------:R-:W-:Y:S01]  /*0b20*/  UCGABAR_WAIT ;  /* 0x0000000000007dc7 */ /* 0x000fe20008000000 */
[----:B------:R-:W-:Y:S01]  /*0b30*/  CCTL.IVALL ;  /* 0x00000000ff00798f */ /* 0x000fe20002000000 */
[----:B------:R-:W-:Y:S05]  /*0b40*/  BRA `(.L_x_7) ;  /* 0x0000000000047947 */ /* 0x000fea0003800000 */
.L_x_6:
[----:B------:R-:W-:Y:S06]  /*0b50*/  BAR.SYNC.DEFER_BLOCKING 0x0 ;  /* 0x0000000000007b1d */ /* 0x000fec0000010000 */
.L_x_7:
[----:B------:R-:W-:Y:S05]  /*0b60*/  @!P3 BRA `(.L_x_8) ;  /* 0x000000380048b947 */ /* 0x000fea0003800000 */
[----:B------:R-:W-:-:S13]  /*0b70*/  ISETP.GT.U32.AND P0, PT, R8, 0x1, PT ;  /* 0x000000010800780c */ /* 0x000fda0003f04070 */
[----:B------:R-:W-:Y:S05]  /*0b80*/  @P0 EXIT ;  /* 0x000000000000094d */ /* 0x000fea0003800000 */
[----:B------:R-:W-:Y:S01]  /*0b90*/  ULDC.64 UR4, c[0x0][0x650] ;  /* 0x0001940000047ab9 */ /* 0x000fe20000000a00 */
[----:B------:R-:W-:Y:S01]  /*0ba0*/  PRMT R3, RZ, 0x7610, R3 ;  /* 0x00007610ff037816 */ /* 0x000fe20000000003 */
[----:B------:R-:W-:Y:S01]  /*0bb0*/  IMAD.MOV.U32 R67, RZ, RZ, -0x1 ;  /* 0xffffffffff437424 */ /* 0x000fe200078e00ff */
[----:B------:R-:W-:Y:S01]  /*0bc0*/  ISETP.GE.U32.AND P0, PT, R16, UR4, PT ;  /* 0x0000000410007c0c */ /* 0x000fe2000bf06070 */
[----:B------:R-:W-:Y:S02]  /*0bd0*/  IMAD.MOV.U32 R68, RZ, RZ, -0x1 ;  /* 0xffffffffff447424 */ /* 0x000fe400078e00ff */
[----:B------:R-:W-:Y:S01]  /*0be0*/  IMAD.MOV.U32 R66, RZ, RZ, -0x1 ;  /* 0xffffffffff427424 */ /* 0x000fe200078e00ff */
[----:B------:R-:W-:-:S13]  /*0bf0*/  ISETP.GE.U32.AND.EX P0, PT, R17, UR5, PT, P0 ;  /* 0x0000000511007c0c */ /* 0x000fda000bf06100 */
[----:B------:R-:W-:Y:S05]  /*0c00*/  @P0 BRA `(.L_x_9) ;  /* 0x0000000400280947 */ /* 0x000fea0003800000 */
[----:B------:R-:W0:Y:S01]  /*0c10*/  LDC.64 R24, c[0x0][0x628] ;  /* 0x00018a00ff187b82 */ /* 0x000e220000000a00 */
[----:B------:R-:W-:Y:S02]  /*0c20*/  IMAD.MOV.U32 R10, RZ, RZ, R16 ;  /* 0x000000ffff0a7224 */ /* 0x000fe400078e0010 */
[----:B------:R-:W-:-:S05]  /*0c30*/  IMAD.MOV.U32 R11, RZ, RZ, R17 ;  /* 0x000000ffff0b7224 */ /* 0x000fca00078e0011 */
[----:B------:R-:W1:Y:S08]  /*0c40*/  LDC R8, c[0x0][0x630] ;  /* 0x00018c00ff087b82 */ /* 0x000e700000000800 */
[----:B------:R-:W2:Y:S01]  /*0c50*/  LDC.64 R26, c[0x0][0x620] ;  /* 0x00018800ff1a7b82 */ /* 0x000ea20000000a00 */
[----:B0-----:R-:W-:-:S04]  /*0c60*/  ISETP.NE.U32.AND P0, PT, R24, RZ, PT ;  /* 0x000000ff1800720c */ /* 0x001fc80003f05070 */
[----:B------:R-:W-:-:S13]  /*0c70*/  ISETP.NE.AND.EX P0, PT, R25, RZ, PT, P0 ;  /* 0x000000ff1900720c */ /* 0x000fda0003f05300 */
[----:B-12---:R-:W-:Y:S05]  /*0c80*/  @!P0 BRA `(.L_x_10) ;  /* 0x0000000000288947 */ /* 0x006fea0003800000 */
[----:B------:R-:W0:Y:S02]  /*0c90*/  LDC R3, c[0x0][0x634] ;  /* 0x00018d00ff037b82 */ /* 0x000e240000000800 */
[----:B0-----:R-:W-:-:S05]  /*0ca0*/  IADD3 R3, P0, R16, R3, RZ ;  /* 0x0000000310037210 */ /* 0x001fca0007f1e0ff */
[----:B------:R-:W-:-:S04]  /*0cb0*/  IMAD.X R21, RZ, RZ, R17, P0 ;  /* 0x000000ffff157224 */ /* 0x000fc800000e0611 */
[----:B------:R-:W-:-:S04]  /*0cc0*/  IMAD.WIDE.U32 R10, R21, R24, RZ ;  /* 0x00000018150a7225 */ /* 0x000fc800078e00ff */
[----:B------:R-:W-:-:S04]  /*0cd0*/  IMAD.WIDE.U32 R12, P0, R3, R25, R10 ;  /* 0x00000019030c7225 */ /* 0x000fc8000780000a */
[----:B------:R-:W-:-:S04]  /*0ce0*/  IMAD.WIDE.U32 R10, R3, R24, RZ ;  /* 0x00000018030a7225 */ /* 0x000fc800078e00ff */
[----:B------:R-:W-:Y:S01]  /*0cf0*/  IMAD.X R15, RZ, RZ, RZ, P0 ;  /* 0x000000ffff0f7224 */ /* 0x000fe200000e06ff */
[----:B------:R-:W-:Y:S01]  /*0d00*/  IADD3 RZ, P0, R11, R12, RZ ;  /* 0x0000000c0bff7210 */ /* 0x000fe20007f1e0ff */
[----:B------:R-:W-:-:S04]  /*0d10*/  IMAD.MOV.U32 R14, RZ, RZ, R13 ;  /* 0x000000ffff0e7224 */ /* 0x000fc800078e000d */
[----:B------:R-:W-:-:S08]  /*0d20*/  IMAD.WIDE.U32.X R10, R21, R25, R14, P0 ;  /* 0x00000019150a7225 */ /* 0x000fd000000e040e */
.L_x_10:
[----:B------:R-:W0:Y:S01]  /*0d30*/  LDC.64 R30, c[0x0][0x640] ;  /* 0x00019000ff1e7b82 */ /* 0x000e220000000a00 */
[-CC-:B------:R-:W-:Y:S02]  /*0d40*/  SHF.R.U64 R66, R10, R8.reuse, R11.reuse ;  /* 0x000000080a427219 */ /* 0x180fe4000000120b */
[----:B------:R-:W-:Y:S02]  /*0d50*/  SHF.R.U32.HI R3, RZ, R8, R11 ;  /* 0x00000008ff037219 */ /* 0x000fe4000001160b */
[----:B------:R-:W-:-:S03]  /*0d60*/  IADD3 R5, P0, RZ, -R66, RZ ;  /* 0x80000042ff057210 */ /* 0x000fc60007f1e0ff */
[----:B------:R-:W1:Y:S02]  /*0d70*/  LDC R12, c[0x0][0x618] ;  /* 0x00018600ff0c7b82 */ /* 0x000e640000000800 */
[----:B------:R-:W-:Y:S02]  /*0d80*/  IMAD.X R3, RZ, RZ, ~R3, P0 ;  /* 0x000000ffff037224 */ /* 0x000fe400000e0e03 */
[----:B------:R-:W-:-:S04]  /*0d90*/  IMAD.WIDE.U32 R10, R5, R26, R16 ;  /* 0x0000001a050a7225 */ /* 0x000fc800078e0010 */
[----:B------:R-:W2:Y:S01]  /*0da0*/  LDC R20, c[0x0][0x608] ;  /* 0x00018200ff147b82 */ /* 0x000ea20000000800 */
[----:B------:R-:W-:Y:S02]  /*0db0*/  IMAD R8, R3, R26, RZ ;  /* 0x0000001a03087224 */ /* 0x000fe400078e02ff */
[----:B------:R-:W-:Y:S02]  /*0dc0*/  IMAD.MOV.U32 R3, RZ, RZ, -0x1 ;  /* 0xffffffffff037424 */ /* 0x000fe400078e00ff */
[----:B------:R-:W-:Y:S02]  /*0dd0*/  IMAD R5, R5, R27, R8 ;  /* 0x0000001b05057224 */ /* 0x000fe400078e0208 */
[----:B------:R-:W-:Y:S01]  /*0de0*/  IMAD R26, R9, R23, R4 ;  /* 0x00000017091a7224 */ /* 0x000fe200078e0204 */
[----:B------:R-:W3:Y:S01]  /*0df0*/  LDC R28, c[0x0][0x658] ;  /* 0x00019600ff1c7b82 */ /* 0x000ee20000000800 */
[----:B------:R-:W-:Y:S01]  /*0e00*/  IMAD.IADD R5, R11, 0x1, R5 ;  /* 0x000000010b057824 */ /* 0x000fe200078e0205 */
[----:B0-----:R-:W-:Y:S01]  /*0e10*/  ISETP.NE.U32.AND P0, PT, R30, RZ, PT ;  /* 0x000000ff1e00720c */ /* 0x001fe20003f05070 */
[----:B------:R-:W-:-:S03]  /*0e20*/  IMAD.MOV.U32 R23, RZ, RZ, 0x1 ;  /* 0x00000001ff177424 */ /* 0x000fc600078e00ff */
[----:B------:R-:W-:Y:S02]  /*0e30*/  ISETP.NE.AND.EX P0, PT, R31, RZ, PT, P0 ;  /* 0x000000ff1f00720c */ /* 0x000fe40003f05300 */
[----:B------:R-:W0:Y:S01]  /*0e40*/  LDC R24, c[0x0][0x600] ;  /* 0x00018000ff187b82 */ /* 0x000e220000000800 */
[-CC-:B-1----:R-:W-:Y:S02]  /*0e50*/  SHF.R.U64 R14, R10, R12.reuse, R5.reuse ;  /* 0x0000000c0a0e7219 */ /* 0x182fe40000001205 */
[----:B------:R-:W-:-:S05]  /*0e60*/  SHF.R.U32.HI R5, RZ, R12, R5 ;  /* 0x0000000cff057219 */ /* 0x000fca0000011605 */
[----:B------:R-:W1:Y:S01]  /*0e70*/  LDC R15, c[0x0][0x648] ;  /* 0x00019200ff0f7b82 */ /* 0x000e620000000800 */
[-CC-:B--2---:R-:W-:Y:S02]  /*0e80*/  SHF.R.U64 R27, R14, R20.reuse, R5.reuse ;  /* 0x000000140e1b7219 */ /* 0x184fe40000001205 */
[----:B------:R-:W-:-:S05]  /*0e90*/  SHF.R.U32.HI R5, RZ, R20, R5 ;  /* 0x00000014ff057219 */ /* 0x000fca0000011605 */
[----:B------:R-:W2:Y:S01]  /*0ea0*/  LDC R21, c[0x0][0x638] ;  /* 0x00018e00ff157b82 */ /* 0x000ea20000000800 */
[-CC-:B---3--:R-:W-:Y:S02]  /*0eb0*/  SHF.R.U64 R20, R27, R28.reuse, R5.reuse ;  /* 0x0000001c1b147219 */ /* 0x188fe40000001205 */
[-C--:B------:R-:W-:Y:S02]  /*0ec0*/  SHF.L.U32 R3, R3, R28.reuse, RZ ;  /* 0x0000001c03037219 */ /* 0x080fe400000006ff */
[----:B------:R-:W-:Y:S01]  /*0ed0*/  SHF.R.U32.HI R5, RZ, R28, R5 ;  /* 0x0000001cff057219 */ /* 0x000fe20000011605 */
[----:B------:R-:W-:Y:S01]  /*0ee0*/  IMAD.MOV.U32 R4, RZ, RZ, R20 ;  /* 0x000000ffff047224 */ /* 0x000fe200078e0014 */
[----:B------:R-:W-:Y:S01]  /*0ef0*/  LOP3.LUT R12, RZ, R3, RZ, 0x33, !PT ;  /* 0x00000003ff0c7212 */ /* 0x000fe200078e33ff */
[----:B------:R-:W3:Y:S01]  /*0f00*/  LDC R25, c[0x0][0x610] ;  /* 0x00018400ff197b82 */ /* 0x000ee20000000800 */
[----:B------:R-:W-:Y:S05]  /*0f10*/  @!P0 BRA `(.L_x_11) ;  /* 0x0000000000288947 */ /* 0x000fea0003800000 */
[----:B------:R-:W4:Y:S02]  /*0f20*/  LDC R3, c[0x0][0x64c] ;  /* 0x00019300ff037b82 */ /* 0x000f240000000800 */
[----:B----4-:R-:W-:-:S05]  /*0f30*/  IADD3 R3, P0, R20, R3, RZ ;  /* 0x0000000314037210 */ /* 0x010fca0007f1e0ff */
        /* <DEDUP_REMOVED lines=8> */
.L_x_11:
[----:B-1----:R-:W-:Y:S01]  /*0fc0*/  SHF.R.U64 R4, R4, R15, R5 ;  /* 0x0000000f04047219 */ /* 0x002fe20000001205 */
[----:B0-----:R-:W-:Y:S01]  /*0fd0*/  VIADD R5, R24, 0xffffffff ;  /* 0xffffffff18057836 */ /* 0x001fe20000000000 */
[----:B------:R-:W-:Y:S02]  /*0fe0*/  SHF.L.U32 R3, R23, R28, RZ ;  /* 0x0000001c17037219 */ /* 0x000fe400000006ff */
[----:B------:R-:W-:Y:S01]  /*0ff0*/  LOP3.LUT R12, R27, R12, RZ, 0xc0, !PT ;  /* 0x0000000c1b0c7212 */ /* 0x000fe200078ec0ff */
[----:B------:R-:W-:Y:S01]  /*1000*/  IMAD.MOV R8, RZ, RZ, -R4 ;  /* 0x000000ffff087224 */ /* 0x000fe200078e0a04 */
[----:B------:R-:W-:-:S03]  /*1010*/  SEL R7, R7, R26, !P1 ;  /* 0x0000001a07077207 */ /* 0x000fc60004800000 */
[----:B------:R-:W-:Y:S01]  /*1020*/  IMAD R12, R3, R4, R12 ;  /* 0x00000004030c7224 */ /* 0x000fe200078e020c */
[----:B------:R-:W-:Y:S01]  /*1030*/  LOP3.LUT R4, R14, R5, RZ, 0xc0, !PT ;  /* 0x000000050e047212 */ /* 0x000fe200078ec0ff */
[----:B--2---:R-:W-:Y:S02]  /*1040*/  IMAD R3, R8, R21, R20 ;  /* 0x0000001508037224 */ /* 0x004fe400078e0214 */
[----:B---3--:R-:W-:Y:S02]  /*1050*/  IMAD R7, R12, R25, R7 ;  /* 0x000000190c077224 */ /* 0x008fe400078e0207 */
[----:B------:R-:W-:Y:S02]  /*1060*/  IMAD.MOV.U32 R5, RZ, RZ, 0x1 ;  /* 0x00000001ff057424 */ /* 0x000fe400078e00ff */
[----:B------:R-:W-:-:S03]  /*1070*/  IMAD R4, R3, R24, R4 ;  /* 0x0000001803047224 */ /* 0x000fc600078e0204 */
[----:B------:R-:W-:Y:S02]  /*1080*/  PRMT R3, R5, 0x7610, R3 ;  /* 0x0000761005037816 */ /* 0x000fe40000000003 */
[----:B------:R-:W-:Y:S02]  /*1090*/  SEL R68, R4, R7, !P1 ;  /* 0x0000000704447207 */ /* 0x000fe40004800000 */
[----:B------:R-:W-:-:S07]  /*10a0*/  SEL R67, R7, R4, !P1 ;  /* 0x0000000407437207 */ /* 0x000fce0004800000 */
.L_x_9:
[----:B------:R-:W-:-:S08]  /*10b0*/  NOP ;  /* 0x0000000000007918 */ /* 0x000fd00000000000 */
[----:B------:R-:W0:Y:S02]  /*10c0*/  USETMAXREG.TRY_ALLOC.CTAPOOL UP0, 0xe8 ;  /* 0x000000e8000079c8 */ /* 0x000e240008000600 */
[----:B0-----:R-:W-:-:S13]  /*10d0*/  PLOP3.LUT P0, PT, PT, PT, UP0, 0x80, 0x0 ;  /* 0x000000000000781c */ /* 0x001fda0003f0f008 */
[----:B------:R-:W-:Y:S05]  /*10e0*/  @!P0 BRA `(.L_x_9) ;  /* 0xfffffffc00f08947 */ /* 0x000fea000383ffff */
[----:B------:R-:W-:Y:S01]  /*10f0*/  ULDC.64 UR4, c[0x0][0x598] ;  /* 0x0001660000047ab9 */ /* 0x000fe20000000a00 */
[----:B------:R-:W-:Y:S01]  /*1100*/  ULDC.64 UR38, c[0x0][0x208] ;  /* 0x0000820000267ab9 */ /* 0x000fe20000000a00 */
[----:B------:R-:W-:-:S04]  /*1110*/  ISETP.NE.U32.AND P0, PT, RZ, UR4, PT ;  /* 0x00000004ff007c0c */ /* 0x000fc8000bf05070 */
[----:B------:R-:W-:-:S13]  /*1120*/  ISETP.NE.AND.EX P0, PT, RZ, UR5, PT, P0 ;  /* 0x00000005ff007c0c */ /* 0x000fda000bf05300 */
[----:B------:R-:W-:Y:S05]  /*1130*/  @!P0 BRA `(.L_x_12) ;  /* 0x00000000001c8947 */ /* 0x000fea0003800000 */
[----:B------:R-:W0:Y:S02]  /*1140*/  LDC.64 R4, c[0x0][0x598] ;  /* 0x00016600ff047b82 */ /* 0x000e240000000a00 */
[----:B0-----:R-:W2:Y:S02]  /*1150*/  LDG.E.64 R4, desc[UR38][R4.64] ;  /* 0x0000002604047981 */ /* 0x001ea4000c1e1b00 */
[----:B--2---:R-:W-:-:S04]  /*1160*/  ISETP.NE.U32.AND P0, PT, R4, RZ, PT ;  /* 0x000000ff0400720c */ /* 0x004fc80003f05070 */
[----:B------:R-:W-:-:S13]  /*1170*/  ISETP.NE.AND.EX P0, PT, R5, RZ, PT, P0 ;  /* 0x000000ff0500720c */ /* 0x000fda0003f05300 */
[----:B------:R-:W-:Y:S05]  /*1180*/  @!P0 BRA `(.L_x_12) ;  /* 0x0000000000088947 */ /* 0x000fea0003800000 */
[----:B------:R0:W5:Y:S01]  /*1190*/  LD.E R23, desc[UR38][R4.64] ;  /* 0x0000002604177980 */ /* 0x000162000c101900 */
[----:B------:R-:W-:Y:S05]  /*11a0*/  BRA `(.L_x_13) ;  /* 0x0000000000247947 */ /* 0x000fea0003800000 */
.L_x_12:
[----:B------:R-:W-:Y:S02]  /*11b0*/  ULDC.64 UR4, c[0x0][0x588] ;  /* 0x0001620000047ab9 */ /* 0x000fe40000000a00 */
[----:B------:R-:W-:-:S04]  /*11c0*/  ISETP.NE.U32.AND P0, PT, RZ, UR4, PT ;  /* 0x00000004ff007c0c */ /* 0x000fc8000bf05070 */
[----:B------:R-:W-:-:S13]  /*11d0*/  ISETP.NE.AND.EX P0, PT, RZ, UR5, PT, P0 ;  /* 0x00000005ff007c0c */ /* 0x000fda000bf05300 */
[----:B------:R-:W-:Y:S05]  /*11e0*/  @!P0 BRA `(.L_x_14) ;  /* 0x00000000000c8947 */ /* 0x000fea0003800000 */
[----:B------:R-:W0:Y:S02]  /*11f0*/  LDC.64 R4, c[0x0][0x588] ;  /* 0x00016200ff047b82 */ /* 0x000e240000000a00 */
[----:B0-----:R1:W5:Y:S01]  /*1200*/  LDG.E R23, desc[UR38][R4.64] ;  /* 0x0000002604177981 */ /* 0x001362000c1e1900 */
[----:B------:R-:W-:Y:S05]  /*1210*/  BRA `(.L_x_13) ;  /* 0x0000000000087947 */ /* 0x000fea0003800000 */
.L_x_14:
[----:B------:R-:W-:Y:S02]  /*1220*/  ULDC UR4, c[0x0][0x580] ;  /* 0x0001600000047ab9 */ /* 0x000fe40000000800 */
[----:B------:R-:W-:-:S07]  /*1230*/  IMAD.U32 R23, RZ, RZ, UR4 ;  /* 0x00000004ff177e24 */ /* 0x000fce000f8e00ff */
.L_x_13:
[----:B------:R-:W-:Y:S02]  /*1240*/  ULDC.64 UR4, c[0x0][0x5a0] ;  /* 0x0001680000047ab9 */ /* 0x000fe40000000a00 */
[----:B------:R-:W-:-:S04]  /*1250*/  ISETP.NE.U32.AND P0, PT, RZ, UR4, PT ;  /* 0x00000004ff007c0c */ /* 0x000fc8000bf05070 */
[----:B------:R-:W-:-:S13]  /*1260*/  ISETP.NE.AND.EX P0, PT, RZ, UR5, PT, P0 ;  /* 0x00000005ff007c0c */ /* 0x000fda000bf05300 */
[----:B------:R-:W-:Y:S05]  /*1270*/  @!P0 BRA `(.L_x_15) ;  /* 0x00000000001c8947 */ /* 0x000fea0003800000 */
[----:B01----:R-:W0:Y:S02]  /*1280*/  LDC.64 R4, c[0x0][0x5a0] ;  /* 0x00016800ff047b82 */ /* 0x003e240000000a00 */
[----:B0-----:R-:W2:Y:S02]  /*1290*/  LDG.E.64 R4, desc[UR38][R4.64] ;  /* 0x0000002604047981 */ /* 0x001ea4000c1e1b00 */
[----:B--2---:R-:W-:-:S04]  /*12a0*/  ISETP.NE.U32.AND P0, PT, R4, RZ, PT ;  /* 0x000000ff0400720c */ /* 0x004fc80003f05070 */
[----:B------:R-:W-:-:S13]  /*12b0*/  ISETP.NE.AND.EX P0, PT, R5, RZ, PT, P0 ;  /* 0x000000ff0500720c */ /* 0x000fda0003f05300 */
[----:B------:R-:W-:Y:S05]  /*12c0*/  @!P0 BRA `(.L_x_15) ;  /* 0x0000000000088947 */ /* 0x000fea0003800000 */
[----:B------:R0:W5:Y:S01]  /*12d0*/  LD.E R58, desc[UR38][R4.64] ;  /* 0x00000026043a7980 */ /* 0x000162000c101900 */
[----:B------:R-:W-:Y:S05]  /*12e0*/  BRA `(.L_x_16) ;  /* 0x0000000000247947 */ /* 0x000fea0003800000 */
.L_x_15:
[----:B------:R-:W-:Y:S02]  /*12f0*/  ULDC.64 UR4, c[0x0][0x590] ;  /* 0x0001640000047ab9 */ /* 0x000fe40000000a00 */
[----:B------:R-:W-:-:S04]  /*1300*/  ISETP.NE.U32.AND P0, PT, RZ, UR4, PT ;  /* 0x00000004ff007c0c */ /* 0x000fc8000bf05070 */
[----:B------:R-:W-:-:S13]  /*1310*/  ISETP.NE.AND.EX P0, PT, RZ, UR5, PT, P0 ;  /* 0x00000005ff007c0c */ /* 0x000fda000bf05300 */
[----:B------:R-:W-:Y:S05]  /*1320*/  @!P0 BRA `(.L_x_17) ;  /* 0x00000000000c8947 */ /* 0x000fea0003800000 */
[----:B------:R-:W2:Y:S02]  /*1330*/  LDC.64 R58, c[0x0][0x590] ;  /* 0x00016400ff3a7b82 */ /* 0x000ea40000000a00 */
[----:B--2---:R2:W5:Y:S01]  /*1340*/  LDG.E R58, desc[UR38][R58.64] ;  /* 0x000000263a3a7981 */ /* 0x004562000c1e1900 */
[----:B------:R-:W-:Y:S05]  /*1350*/  BRA `(.L_x_16) ;  /* 0x0000000000087947 */ /* 0x000fea0003800000 */
.L_x_17:
[----:B------:R-:W-:Y:S02]  /*1360*/  ULDC UR4, c[0x0][0x584] ;  /* 0x0001610000047ab9 */ /* 0x000fe40000000800 */
[----:B------:R-:W-:-:S07]  /*1370*/  IMAD.U32 R58, RZ, RZ, UR4 ;  /* 0x00000004ff3a7e24 */ /* 0x000fce000f8e00ff */
.L_x_16:
[----:B------:R-:W-:-:S13]  /*1380*/  LOP3.LUT P0, RZ, R3, 0xff, RZ, 0xc0, !PT ;  /* 0x000000ff03ff7812 */ /* 0x000fda000780c0ff */
[----:B------:R-:W-:Y:S05]  /*1390*/  @!P0 EXIT ;  /* 0x000000000000894d */ /* 0x000fea0003800000 */
[----:B------:R-:W3:Y:S01]  /*13a0*/  LDC R60, c[0x0][0x658] ;  /* 0x00019600ff3c7b82 */ /* 0x000ee20000000800 */
[----:B------:R-:W-:Y:S01]  /*13b0*/  ULDC.64 UR6, c[0x0][0x288] ;  /* 0x0000a20000067ab9 */ /* 0x000fe20000000a00 */
[----:B------:R-:W-:Y:S01]  /*13c0*/  LOP3.LUT R6, R6, 0x1, RZ, 0xc0, !PT ;  /* 0x0000000106067812 */ /* 0x000fe200078ec0ff */
[----:B------:R-:W-:Y:S01]  /*13d0*/  UIADD3 UR4, UR7, 0x3f, URZ ;  /* 0x0000003f07047890 */ /* 0x000fe2000fffe03f */
[----:B------:R-:W-:Y:S01]  /*13e0*/  SHF.R.U32.HI R3, RZ, 0x2, R61 ;  /* 0x00000002ff037819 */ /* 0x000fe2000001163d */
[----:B01----:R-:W-:Y:S01]  /*13f0*/  IMAD.MOV.U32 R5, RZ, RZ, -0x1 ;  /* 0xffffffffff057424 */ /* 0x003fe200078e00ff */
[----:B------:R-:W-:Y:S01]  /*1400*/  SHF.R.U32.HI R0, RZ, 0x1, R0 ;  /* 0x00000001ff007819 */ /* 0x000fe20000011600 */
[----:B------:R-:W-:Y:S01]  /*1410*/  USHF.R.S32.HI UR5, URZ, 0x1f, UR4 ;  /* 0x0000001f3f057899 */ /* 0x000fe20008011404 */
[----:B------:R-:W-:Y:S01]  /*1420*/  IMAD.SHL.U32 R56, R6, 0x40, RZ ;  /* 0x0000004006387824 */ /* 0x000fe200078e00ff */
[----:B------:R-:W-:Y:S01]  /*1430*/  LOP3.LUT R3, R3, 0x7, RZ, 0xc0, !PT ;  /* 0x0000000703037812 */ /* 0x000fe200078ec0ff */
[----:B------:R-:W-:Y:S01]  /*1440*/  IMAD.MOV.U32 R7, RZ, RZ, 0x1 ;  /* 0x00000001ff077424 */ /* 0x000fe200078e00ff */
[----:B------:R-:W-:Y:S01]  /*1450*/  ULEA.HI UR5, UR5, UR4, URZ, 0x6 ;  /* 0x0000000405057291 */ /* 0x000fe2000f8f303f */
[----:B------:R-:W-:Y:S01]  /*1460*/  LOP3.LUT R0, R0, 0x30, RZ, 0xc0, !PT ;  /* 0x0000003000007812 */ /* 0x000fe200078ec0ff */
[----:B------:R-:W-:Y:S01]  /*1470*/  IMAD.U32 R4, RZ, RZ, UR6 ;  /* 0x00000006ff047e24 */ /* 0x000fe2000f8e00ff */
[--C-:B------:R-:W-:Y:S01]  /*1480*/  LOP3.LUT R56, R56, 0x40, R3.reuse, 0xe2, !PT ;  /* 0x0000004038387812 */ /* 0x100fe200078ee203 */
[----:B------:R-:W-:Y:S01]  /*1490*/  USHF.R.S32.HI UR43, URZ, 0x6, UR5 ;  /* 0x000000063f2b7899 */ /* 0x000fe20008011405 */
[-C--:B------:R-:W-:Y:S01]  /*14a0*/  IADD3 R3, RZ, -R0.reuse, -R3 ;  /* 0x80000000ff037210 */ /* 0x080fe20007ffe803 */
[----:B------:R-:W-:Y:S01]  /*14b0*/  ULDC UR4, c[0x0][0x284] ;  /* 0x0000a10000047ab9 */ /* 0x000fe20000000800 */
[C---:B--2---:R-:W-:Y:S01]  /*14c0*/  LOP3.LUT R59, R61.reuse, 0x3, RZ, 0xc0, !PT ;  /* 0x000000033d3b7812 */ /* 0x044fe200078ec0ff */
[----:B------:R-:W-:Y:S01]  /*14d0*/  UISETP.LT.AND UP0, UPT, UR43, 0x1, UPT ;  /* 0x000000012b00788c */ /* 0x000fe2000bf01270 */
[----:B------:R-:W-:Y:S01]  /*14e0*/  LOP3.LUT R62, R61, 0x80, RZ, 0xc0, !PT ;  /* 0x000000803d3e7812 */ /* 0x000fe200078ec0ff */
[----:B------:R-:W-:Y:S01]  /*14f0*/  IMAD R3, R6, -0x40, R3 ;  /* 0xffffffc006037824 */ /* 0x000fe200078e0203 */
[----:B------:R-:W-:Y:S01]  /*1500*/  LOP3.LUT R56, R56, R0, RZ, 0xfc, !PT ;  /* 0x0000000038387212 */ /* 0x000fe200078efcff */
[----:B------:R-:W-:Y:S01]  /*1510*/  USEL UR44, UR43, 0x1, UP0 ;  /* 0x000000012b2c7887 */ /* 0x000fe20008000000 */
[-C--:B---3--:R-:W-:Y:S01]  /*1520*/  SHF.L.U32 R5, R5, R60.reuse, RZ ;  /* 0x0000003c05057219 */ /* 0x088fe200000006ff */
[----:B------:R-:W-:Y:S01]  /*1530*/  IMAD R59, R59, -0x2, R4 ;  /* 0xfffffffe3b3b7824 */ /* 0x000fe200078e0204 */
[----:B------:R-:W-:Y:S01]  /*1540*/  SHF.L.U32 R60, R7, R60, RZ ;  /* 0x0000003c073c7219 */ /* 0x000fe200000006ff */
[----:B------:R-:W-:Y:S01]  /*1550*/  IMAD.SHL.U32 R61, R61, 0x2, RZ ;  /* 0x000000023d3d7824 */ /* 0x000fe200078e00ff */
[----:B------:R-:W-:Y:S01]  /*1560*/  SHF.R.U32.HI R62, RZ, 0x7, R62 ;  /* 0x00000007ff3e7819 */ /* 0x000fe2000001163e */
[----:B------:R-:W-:Y:S01]  /*1570*/  VIADD R64, R3, UR4 ;  /* 0x0000000403407c36 */ /* 0x000fe20008000000 */
[----:B------:R-:W-:Y:S01]  /*1580*/  LOP3.LUT R63, RZ, R5, RZ, 0x33, !PT ;  /* 0x00000005ff3f7212 */ /* 0x000fe200078e33ff */
[----:B------:R-:W-:Y:S01]  /*1590*/  IMAD.MOV.U32 R57, RZ, RZ, RZ ;  /* 0x000000ffff397224 */ /* 0x000fe200078e00ff */
[----:B------:R-:W-:Y:S01]  /*15a0*/  UIADD3 UR44, UR43, -UR44, URZ ;  /* 0x8000002c2b2c7290 */ /* 0x000fe2000fffe03f */
[----:B------:R-:W-:Y:S01]  /*15b0*/  UMOV UR40, URZ ;  /* 0x0000003f00287c82 */ /* 0x000fe20008000000 */
[----:B------:R-:W-:-:S10]  /*15c0*/  UMOV UR41, URZ ;  /* 0x0000003f00297c82 */ /* 0x000fd40008000000 */
.L_x_103:
[----:B------:R-:W0:Y:S01]  /*15d0*/  SHFL.IDX PT, R0, R62, RZ, 0x1f ;  /* 0x00001fff3e007589 */ /* 0x000e2200000e0000 */
[----:B------:R-:W1:Y:S01]  /*15e0*/  S2UR UR7, SR_CgaCtaId ;  /* 0x00000000000779c3 */ /* 0x000e620000008800 */
[----:B------:R-:W-:Y:S01]  /*15f0*/  UMOV UR6, 0x400 ;  /* 0x0000040000067882 */ /* 0x000fe20000000000 */
[----:B0-----:R-:W-:Y:S01]  /*1600*/  R2UR UR4, R0 ;  /* 0x00000000000472ca */ /* 0x001fe200000e0000 */
[----:B-1----:R-:W-:-:S12]  /*1610*/  ULEA UR6, UR7, UR6, 0x18 ;  /* 0x0000000607067291 */ /* 0x002fd8000f8ec03f */
[----:B------:R-:W-:-:S04]  /*1620*/  ULEA.HI UR5, UR4, UR4, URZ, 0x1 ;  /* 0x0000000404057291 */ /* 0x000fc8000f8f083f */
[----:B------:R-:W-:-:S04]  /*1630*/  ULOP3.LUT UR5, UR5, 0xffffe, URZ, 0xc0, !UPT ;  /* 0x000ffffe05057892 */ /* 0x000fc8000f8ec03f */
[----:B------:R-:W-:-:S03]  /*1640*/  UIADD3 UR5, UR4, -UR5, URZ ;  /* 0x8000000504057290 */ /* 0x000fc6000fffe03f */
[----:B------:R-:W-:Y:S01]  /*1650*/  ULDC UR4, c[0x0][0x28c] ;  /* 0x0000a30000047ab9 */ /* 0x000fe20000000800 */
[----:B------:R-:W-:Y:S01]  /*1660*/  ULEA UR5, UR5, UR6, 0xc ;  /* 0x0000000605057291 */ /* 0x000fe2000f8e603f */
[----:B------:R-:W-:-:S03]  /*1670*/  ISETP.LT.AND P0, PT, RZ, UR4, PT ;  /* 0x00000004ff007c0c */ /* 0x000fc6000bf01270 */
[----:B------:R-:W-:-:S04]  /*1680*/  UIADD3 UR5, UR5, 0x200, URZ ;  /* 0x0000020005057890 */ /* 0x000fc8000fffe03f */
[----:B------:R-:W-:-:S04]  /*1690*/  USHF.R.U32.HI UR5, URZ, 0x4, UR5 ;  /* 0x000000043f057899 */ /* 0x000fc80008011605 */
[----:B------:R-:W-:-:S04]  /*16a0*/  ULOP3.LUT UR5, UR5, 0x3fff, URZ, 0xc0, !UPT ;  /* 0x00003fff05057892 */ /* 0x000fc8000f8ec03f */
[----:B------:R-:W-:Y:S01]  /*16b0*/  ULOP3.LUT UR45, UR5, 0x10000, URZ, 0xfc, !UPT ;  /* 0x00010000052d7892 */ /* 0x000fe2000f8efc3f */
[----:B--234-:R-:W-:Y:S11]  /*16c0*/  @P0 BRA `(.L_x_18) ;  /* 0x0000000000400947 */ /* 0x01cff60003800000 */
[----:B------:R-:W-:Y:S01]  /*16d0*/  MOV R0, 0x0 ;  /* 0x0000000000007802 */ /* 0x000fe20000000f00 */
[----:B------:R-:W-:Y:S01]  /*16e0*/  ULDC.64 UR4, c[0x4][0x68] ;  /* 0x01001a0000047ab9 */ /* 0x000fe20000000a00 */
[----:B------:R-:W-:Y:S01]  /*16f0*/  ULDC.64 UR6, c[0x4][0x8] ;  /* 0x0100020000067ab9 */ /* 0x000fe20000000a00 */
[----:B------:R-:W-:Y:S01]  /*1700*/  IMAD.U32 R4, RZ, RZ, UR4 ;  /* 0x00000004ff047e24 */ /* 0x000fe2000f8e00ff */
[----:B------:R0:W1:Y:S01]  /*1710*/  LDC.64 R14, c[0x4][R0] ;  /* 0x01000000000e7b82 */ /* 0x0000620000000a00 */
[----:B------:R-:W-:Y:S01]  /*1720*/  IMAD.U32 R5, RZ, RZ, UR5 ;  /* 0x00000005ff057e24 */ /* 0x000fe2000f8e00ff */
[----:B------:R-:W-:Y:S01]  /*1730*/  ULDC.64 UR4, c[0x4][0x70] ;  /* 0x01001c0000047ab9 */ /* 0x000fe20000000a00 */
[----:B------:R-:W-:Y:S02]  /*1740*/  IMAD.U32 R10, RZ, RZ, UR6 ;  /* 0x00000006ff0a7e24 */ /* 0x000fe4000f8e00ff */
[----:B------:R-:W-:Y:S02]  /*1750*/  IMAD.U32 R6, RZ, RZ, UR4 ;  /* 0x00000004ff067e24 */ /* 0x000fe4000f8e00ff */
[----:B------:R-:W-:-:S02]  /*1760*/  IMAD.U32 R7, RZ, RZ, UR5 ;  /* 0x00000005ff077e24 */ /* 0x000fc4000f8e00ff */
[----:B------:R-:W-:Y:S02]  /*1770*/  IMAD.U32 R11, RZ, RZ, UR7 ;  /* 0x00000007ff0b7e24 */ /* 0x000fe4000f8e00ff */
[----:B------:R-:W-:Y:S02]  /*1780*/  IMAD.MOV.U32 R8, RZ, RZ, 0x1e1 ;  /* 0x000001e1ff087424 */ /* 0x000fe400078e00ff */
[----:B------:R-:W-:Y:S02]  /*1790*/  IMAD.MOV.U32 R12, RZ, RZ, 0x1 ;  /* 0x00000001ff0c7424 */ /* 0x000fe400078e00ff */
[----:B0-----:R-:W-:-:S07]  /*17a0*/  IMAD.MOV.U32 R13, RZ, RZ, RZ ;  /* 0x000000ffff0d7224 */ /* 0x001fce00078e00ff */
[----:B------:R-:W-:-:S07]  /*17b0*/  LEPC R20, `(.L_x_18) ;  /* 0x000000001014794e */ /* 0x000fce0000000000 */
[----:B-1---5:R-:W-:Y:S05]  /*17c0*/  CALL.ABS.NOINC R14 ;  /* 0x000000000e007343 */ /* 0x022fea0003c00000 */
.L_x_18:
[----:B------:R-:W-:-:S04]  /*17d0*/  LOP3.LUT R0, R18, 0x1, RZ, 0xfc, !PT ;  /* 0x0000000112007812 */ /* 0x000fc800078efcff */
[----:B------:R-:W-:-:S13]  /*17e0*/  ISETP.NE.AND P0, PT, R0, 0x3, PT ;  /* 0x000000030000780c */ /* 0x000fda0003f05270 */
[----:B------:R-:W-:Y:S05]  /*17f0*/  @!P0 BRA `(.L_x_19) ;  /* 0x0000000000048947 */ /* 0x000fea0003800000 */
[----:B------:R-:W-:Y:S01]  /*1800*/  BPT.TRAP 0x1 ;  /* 0x000000040000795c */ /* 0x000fe20000300000 */
.L_x_19:
[----:B------:R-:W0:Y:S01]  /*1810*/  S2UR UR5, SR_CgaCtaId ;  /* 0x00000000000579c3 */ /* 0x000e220000008800 */
[----:B------:R-:W-:Y:S01]  /*1820*/  UMOV UR4, 0x400 ;  /* 0x0000040000047882 */ /* 0x000fe20000000000 */
[----:B------:R-:W-:Y:S02]  /*1830*/  IMAD.U32 R0, RZ, RZ, UR40 ;  /* 0x00000028ff007e24 */ /* 0x000fe4000f8e00ff */
[----:B------:R-:W-:-:S03]  /*1840*/  IMAD.U32 R3, RZ, RZ, UR41 ;  /* 0x00000029ff037e24 */ /* 0x000fc6000f8e00ff */
[----:B------:R-:W-:Y:S01]  /*1850*/  SHF.L.U32 R0, R0, 0x1f, RZ ;  /* 0x0000001f00007819 */ /* 0x000fe200000006ff */
[----:B0-----:R-:W-:-:S06]  /*1860*/  ULEA UR4, UR5, UR4, 0x18 ;  /* 0x0000000405047291 */ /* 0x001fcc000f8ec03f */
[----:B------:R-:W-:-:S04]  /*1870*/  IMAD.U32 R6, RZ, RZ, UR4 ;  /* 0x00000004ff067e24 */ /* 0x000fc8000f8e00ff */
[----:B------:R-:W-:-:S04]  /*1880*/  IMAD R3, R3, 0x8, R6 ;  /* 0x0000000803037824 */ /* 0x000fc800078e0206 */
[----:B------:R0:W1:Y:S01]  /*1890*/  SYNCS.PHASECHK.TRANS64.TRYWAIT P1, [R3+URZ], R0 ;  /* 0x00000000030075a7 */ /* 0x000062000802017f */
[----:B------:R-:W-:Y:S05]  /*18a0*/  @!P0 BRA `(.L_x_20) ;  /* 0x0000000000048947 */ /* 0x000fea0003800000 */
[----:B------:R-:W-:Y:S01]  /*18b0*/  BPT.TRAP 0x1 ;  /* 0x000000040000795c */ /* 0x000fe20000300000 */
.L_x_20:
[----:B------:R-:W-:-:S05]  /*18c0*/  IMAD.U32 R4, RZ, RZ, UR44 ;  /* 0x0000002cff047e24 */ /* 0x000fca000f8e00ff */
[----:B------:R-:W-:Y:S01]  /*18d0*/  ISETP.GE.AND P2, PT, R4, 0x1, PT ;  /* 0x000000010400780c */ /* 0x000fe20003f46270 */
[----:B-1----:R-:W-:-:S12]  /*18e0*/  @P1 BRA `(.L_x_21) ;  /* 0x0000000000081947 */ /* 0x002fd80003800000 */
[----:B------:R-:W1:Y:S02]  /*18f0*/  SYNCS.PHASECHK.TRANS64.TRYWAIT P1, [R3+URZ], R0 ;  /* 0x00000000030075a7 */ /* 0x000e64000802017f */
[----:B-1----:R-:W-:Y:S05]  /*1900*/  @!P1 BRA `(.L_x_22) ;  /* 0x0000004400e89947 */ /* 0x002fea0003800000 */
.L_x_21:
[----:B------:R-:W-:Y:S05]  /*1910*/  WARPSYNC.ALL ;  /* 0x0000000000007948 */ /* 0x000fea0003800000 */
[----:B------:R-:W-:Y:S01]  /*1920*/  R2UR UR4, R6 ;  /* 0x00000000060472ca */ /* 0x000fe200000e0000 */
[----:B------:R-:W-:Y:S01]  /*1930*/  UIMAD UR6, UR41, 0x300, UR45 ;  /* 0x00000300290678a4 */ /* 0x000fe2000f8e022d */
[----:B------:R-:W-:Y:S01]  /*1940*/  WARPGROUP.ARRIVE ;  /* 0x00000000000079c5 */ /* 0x000fe20000000000 */
[----:B------:R-:W-:Y:S01]  /*1950*/  UMOV UR9, 0x80000020 ;  /* 0x8000002000097882 */ /* 0x000fe20000000000 */
[----:B------:R-:W-:Y:S01]  /*1960*/  UMOV UR11, 0x80000020 ;  /* 0x80000020000b7882 */ /* 0x000fe20000000000 */
[----:B------:R-:W-:-:S03]  /*1970*/  UIADD3 UR7, UR6, 0x200, URZ ;  /* 0x0000020006077890 */ /* 0x000fc6000fffe03f */
[----:B------:R-:W-:-:S05]  /*1980*/  UMOV UR8, UR6 ;  /* 0x0000000600087c82 */ /* 0x000fca0008000000 */
[----:B------:R-:W-:-:S04]  /*1990*/  UIADD3 UR4, UR4, 0x30200, URZ ;  /* 0x0003020004047890 */ /* 0x000fc8000fffe03f */
[----:B------:R-:W-:-:S04]  /*19a0*/  USHF.R.U32.HI UR4, URZ, 0x4, UR4 ;  /* 0x000000043f047899 */ /* 0x000fc80008011604 */
[----:B------:R-:W-:-:S04]  /*19b0*/  ULOP3.LUT UR4, UR4, 0x3fff, URZ, 0xc0, !UPT ;  /* 0x00003fff04047892 */ /* 0x000fc8000f8ec03f */
[----:B------:R-:W-:-:S04]  /*19c0*/  ULOP3.LUT UR4, UR4, 0x10000, URZ, 0xfc, !UPT ;  /* 0x0001000004047892 */ /* 0x000fc8000f8efc3f */
[----:B------:R-:W-:-:S07]  /*19d0*/  ULEA UR5, UR41, UR4, 0x7 ;  /* 0x0000000429057291 */ /* 0x000fce000f8e383f */
[----:B------:R-:W-:Y:S02]  /*19e0*/  UMOV UR10, UR5 ;  /* 0x00000005000a7c82 */ /* 0x000fe40008000000 */
[----:B------:R-:W-:Y:S01]  /*19f0*/  IGMMA.64x32x32.S8.S8 R40, gdesc[UR8], RZ, !UPT, gsb0 ;  /* 0x01200000082879f1 */ /* 0x000fe2000c0410ff */
[----:B------:R-:W-:Y:S01]  /*1a00*/  UMOV UR8, UR7 ;  /* 0x0000000700087c82 */ /* 0x000fe20008000000 */
[----:B------:R-:W-:Y:S01]  /*1a10*/  UMOV UR9, 0x80000020 ;  /* 0x8000002000097882 */ /* 0x000fe20000000000 */
[----:B------:R-:W-:Y:S02]  /*1a20*/  WARPGROUP.DEPBAR.LE gsb0, 0x0 ;  /* 0x00008000000079c5 */ /* 0x000fe40000010000 */
[----:B------:R-:W-:-:S06]  /*1a30*/  WARPGROUP.ARRIVE ;  /* 0x00000000000079c5 */ /* 0x000fcc0000000000 */
[----:B------:R-:W-:Y:S01]  /*1a40*/  IGMMA.64x32x32.S8.S8 R24, gdesc[UR8], RZ, !UPT, gsb0 ;  /* 0x01200000081879f1 */ /* 0x000fe2000c0410ff */
[----:B------:R-:W-:Y:S02]  /*1a50*/  UIADD3 UR8, UR6, 0x2, URZ ;  /* 0x0000000206087890 */ /* 0x000fe4000fffe03f */
[----:B------:R-:W-:Y:S01]  /*1a60*/  UIADD3 UR10, UR5, 0x2, URZ ;  /* 0x00000002050a7890 */ /* 0x000fe2000fffe03f */
[----:B------:R-:W-:Y:S01]  /*1a70*/  UMOV UR9, 0x80000020 ;  /* 0x8000002000097882 */ /* 0x000fe20000000000 */
[----:B------:R-:W-:Y:S01]  /*1a80*/  UMOV UR11, 0x80000020 ;  /* 0x80000020000b7882 */ /* 0x000fe20000000000 */
[----:B------:R-:W-:Y:S01]  /*1a90*/  UIADD3 UR6, UR6, 0x202, URZ ;  /* 0x0000020206067890 */ /* 0x000fe2000fffe03f */
[----:B------:R-:W-:Y:S02]  /*1aa0*/  WARPGROUP.DEPBAR.LE gsb0, 0x0 ;  /* 0x00008000000079c5 */ /* 0x000fe40000010000 */
[----:B------:R-:W-:-:S06]  /*1ab0*/  WARPGROUP.ARRIVE ;  /* 0x00000000000079c5 */ /* 0x000fcc0000000000 */
[----:B------:R-:W-:Y:S01]  /*1ac0*/  IGMMA.64x32x32.S8.S8 R40, gdesc[UR8], R40, gsb0 ;  /* 0x01200000082879f1 */ /* 0x000fe20008041028 */
[----:B------:R-:W-:Y:S01]  /*1ad0*/  UMOV UR8, UR6 ;  /* 0x0000000600087c82 */ /* 0x000fe20008000000 */
[----:B------:R-:W-:Y:S01]  /*1ae0*/  UMOV UR9, 0x80000020 ;  /* 0x8000002000097882 */ /* 0x000fe20000000000 */
[----:B------:R-:W-:Y:S02]  /*1af0*/  WARPGROUP.DEPBAR.LE gsb0, 0x0 ;  /* 0x00008000000079c5 */ /* 0x000fe40000010000 */
[----:B------:R-:W-:-:S06]  /*1b00*/  WARPGROUP.ARRIVE ;  /* 0x00000000000079c5 */ /* 0x000fcc0000000000 */
[----:B------:R-:W-:Y:S03]  /*1b10*/  IGMMA.64x32x32.S8.S8 R24, gdesc[UR8], R24, gsb0 ;  /* 0x01200000081879f1 */ /* 0x000fe60008041018 */
[----:B------:R-:W-:Y:S02]  /*1b20*/  WARPGROUP.DEPBAR.LE gsb0, 0x0 ;  /* 0x00008000000079c5 */ /* 0x000fe40000010000 */
[----:B------:R-:W-:Y:S05]  /*1b30*/  @!P2 BRA `(.L_x_23) ;  /* 0x000000040020a947 */ /* 0x000fea0003800000 */
[----:B------:R-:W-:Y:S01]  /*1b40*/  UIADD3 UR5, UR41, 0x1, URZ ;  /* 0x0000000129057890 */ /* 0x000fe2000fffe03f */
[----:B01----:R-:W-:Y:S02]  /*1b50*/  IMAD.U32 R0, RZ, RZ, UR44 ;  /* 0x0000002cff007e24 */ /* 0x003fe4000f8e00ff */
[----:B------:R-:W-:Y:S01]  /*1b60*/  IMAD.U32 R3, RZ, RZ, UR41 ;  /* 0x00000029ff037e24 */ /* 0x000fe2000f8e00ff */
[----:B------:R-:W-:-:S04]  /*1b70*/  UISETP.NE.AND UP0, UPT, UR5, 0x10, UPT ;  /* 0x000000100500788c */ /* 0x000fc8000bf05270 */
[----:B------:R-:W-:Y:S02]  /*1b80*/  USEL UR6, URZ, 0x1, UP0 ;  /* 0x000000013f067887 */ /* 0x000fe40008000000 */
[----:B------:R-:W-:Y:S02]  /*1b90*/  USEL UR5, UR5, URZ, UP0 ;  /* 0x0000003f05057287 */ /* 0x000fe40008000000 */
[----:B------:R-:W-:-:S06]  /*1ba0*/  ULOP3.LUT UR6, UR40, UR6, URZ, 0x3c, !UPT ;  /* 0x0000000628067292 */ /* 0x000fcc000f8e3c3f */
[----:B------:R-:W-:-:S07]  /*1bb0*/  IMAD.U32 R7, RZ, RZ, UR6 ;  /* 0x00000006ff077e24 */ /* 0x000fce000f8e00ff */
.L_x_30:
[----:B------:R-:W-:Y:S05]  /*1bc0*/  @!P0 BRA `(.L_x_24) ;  /* 0x0000000000048947 */ /* 0x000fea0003800000 */
[----:B------:R-:W-:Y:S01]  /*1bd0*/  BPT.TRAP 0x1 ;  /* 0x000000040000795c */ /* 0x000fe20000300000 */
.L_x_24:
[----:B------:R-:W0:Y:S01]  /*1be0*/  S2UR UR7, SR_CgaCtaId ;  /* 0x00000000000779c3 */ /* 0x000e220000008800 */
[----:B------:R-:W-:Y:S01]  /*1bf0*/  UMOV UR6, 0x400 ;  /* 0x0000040000067882 */ /* 0x000fe20000000000 */
[----:B------:R-:W-:Y:S01]  /*1c00*/  IMAD.U32 R5, RZ, RZ, UR5 ;  /* 0x00000005ff057e24 */ /* 0x000fe2000f8e00ff */
[----:B------:R-:W-:Y:S01]  /*1c10*/  SHF.L.U32 R4, R7, 0x1f, RZ ;  /* 0x0000001f07047819 */ /* 0x000fe200000006ff */
[----:B0-----:R-:W-:-:S06]  /*1c20*/  ULEA UR6, UR7, UR6, 0x18 ;  /* 0x0000000607067291 */ /* 0x001fcc000f8ec03f */
[----:B------:R-:W-:-:S04]  /*1c30*/  IMAD.U32 R6, RZ, RZ, UR6 ;  /* 0x00000006ff067e24 */ /* 0x000fc8000f8e00ff */
[----:B------:R-:W-:-:S04]  /*1c40*/  IMAD R5, R5, 0x8, R6 ;  /* 0x0000000805057824 */ /* 0x000fc800078e0206 */
[----:B------:R0:W1:Y:S01]  /*1c50*/  SYNCS.PHASECHK.TRANS64.TRYWAIT P1, [R5+URZ], R4 ;  /* 0x00000004050075a7 */ /* 0x000062000802017f */
[----:B------:R-:W-:Y:S05]  /*1c60*/  @!P0 BRA `(.L_x_25) ;  /* 0x0000000000048947 */ /* 0x000fea0003800000 */
[----:B------:R-:W-:Y:S01]  /*1c70*/  BPT.TRAP 0x1 ;  /* 0x000000040000795c */ /* 0x000fe20000300000 */
.L_x_25:
[----:B-1----:R-:W-:Y:S05]  /*1c80*/  @P1 BRA `(.L_x_26) ;  /* 0x0000000000081947 */ /* 0x002fea0003800000 */
[----:B------:R-:W1:Y:S02]  /*1c90*/  SYNCS.PHASECHK.TRANS64.TRYWAIT P1, [R5+URZ], R4 ;  /* 0x00000004050075a7 */ /* 0x000e64000802017f */
[----:B-1----:R-:W-:Y:S05]  /*1ca0*/  @!P1 BRA `(.L_x_27) ;  /* 0x0000004400149947 */ /* 0x002fea0003800000 */
.L_x_26:
[----:B------:R-:W-:Y:S01]  /*1cb0*/  ULEA UR6, UR5, UR4, 0x7 ;  /* 0x0000000405067291 */ /* 0x000fe2000f8e383f */
[----:B------:R-:W-:Y:S01]  /*1cc0*/  WARPGROUP.ARRIVE ;  /* 0x00000000000079c5 */ /* 0x000fe20000000000 */
[----:B------:R-:W-:Y:S01]  /*1cd0*/  UIMAD UR7, UR5, 0x300, UR45 ;  /* 0x00000300050778a4 */ /* 0x000fe2000f8e022d */
[----:B------:R-:W-:Y:S01]  /*1ce0*/  UMOV UR11, 0x80000020 ;  /* 0x80000020000b7882 */ /* 0x000fe20000000000 */
[----:B------:R-:W-:Y:S02]  /*1cf0*/  UMOV UR9, 0x80000020 ;  /* 0x8000002000097882 */ /* 0x000fe40000000000 */
[----:B------:R-:W-:Y:S01]  /*1d00*/  UIADD3 UR12, UR7, 0x200, URZ ;  /* 0x00000200070c7890 */ /* 0x000fe2000fffe03f */
[----:B------:R-:W-:Y:S02]  /*1d10*/  UMOV UR10, UR6 ;  /* 0x00000006000a7c82 */ /* 0x000fe40008000000 */
[----:B------:R-:W-:Y:S02]  /*1d20*/  UMOV UR8, UR7 ;  /* 0x0000000700087c82 */ /* 0x000fe40008000000 */
[----:B------:R-:W-:Y:S01]  /*1d30*/  IGMMA.64x32x32.S8.S8 R40, gdesc[UR8], R40, gsb0 ;  /* 0x01200000082879f1 */ /* 0x000fe20008041028 */
[----:B------:R-:W-:Y:S01]  /*1d40*/  UMOV UR9, 0x80000020 ;  /* 0x8000002000097882 */ /* 0x000fe20000000000 */
[----:B------:R-:W-:Y:S01]  /*1d50*/  UMOV UR8, UR12 ;  /* 0x0000000c00087c82 */ /* 0x000fe20008000000 */
[----:B------:R-:W-:-:S02]  /*1d60*/  WARPGROUP.DEPBAR.LE gsb0, 0x0 ;  /* 0x00008000000079c5 */ /* 0x000fc40000010000 */
[----:B------:R-:W-:-:S06]  /*1d70*/  WARPGROUP.ARRIVE ;  /* 0x00000000000079c5 */ /* 0x000fcc0000000000 */
[----:B------:R-:W-:Y:S01]  /*1d80*/  IGMMA.64x32x32.S8.S8 R24, gdesc[UR8], R24, gsb0 ;  /* 0x01200000081879f1 */ /* 0x000fe20008041018 */
        /* <DEDUP_REMOVED lines=15> */
[----:B------:R-:W-:Y:S01]  /*1e80*/  BPT.TRAP 0x1 ;  /* 0x000000040000795c */ /* 0x000fe20000300000 */
.L_x_28:
[----:B------:R-:W-:-:S13]  /*1e90*/  ISETP.NE.AND P1, PT, R22, RZ, PT ;  /* 0x000000ff1600720c */ /* 0x000fda0003f25270 */
[----:B01----:R-:W-:-:S04]  /*1ea0*/  @P1 IMAD R4, R3, 0x8, R6 ;  /* 0x0000000803041824 */ /* 0x003fc800078e0206 */
[----:B------:R-:W-:-:S05]  /*1eb0*/  @P1 VIADD R4, R4, 0x80 ;  /* 0x0000008004041836 */ /* 0x000fca0000000000 */
[----:B------:R-:W-:-:S04]  /*1ec0*/  @P1 PRMT R4, R19, 0x654, R4 ;  /* 0x0000065413041816 */ /* 0x000fc80000000004 */
[----:B------:R0:W-:Y:S01]  /*1ed0*/  @P1 SYNCS.ARRIVE.TRANS64.RED.A1T0 RZ, [R4+URZ], RZ ;  /* 0x000000ff04ff19a7 */ /* 0x0001e2000810043f */
[----:B------:R-:W-:-:S13]  /*1ee0*/  ISETP.GT.U32.AND P1, PT, R18, 0x1, PT ;  /* 0x000000011200780c */ /* 0x000fda0003f24070 */
[----:B0-----:R-:W-:Y:S05]  /*1ef0*/  @P1 BRA `(.L_x_29) ;  /* 0x0000000000041947 */ /* 0x001fea0003800000 */
[----:B------:R-:W-:Y:S01]  /*1f00*/  BPT.TRAP 0x1 ;  /* 0x000000040000795c */ /* 0x000fe20000300000 */
.L_x_29:
[----:B------:R-:W-:Y:S01]  /*1f10*/  UIADD3 UR5, UR5, 0x1, URZ ;  /* 0x0000000105057890 */ /* 0x000fe2000fffe03f */
[C---:B------:R-:W-:Y:S01]  /*1f20*/  ISETP.GT.AND P2, PT, R0.reuse, 0x1, PT ;  /* 0x000000010000780c */ /* 0x040fe20003f44270 */
[----:B------:R-:W-:Y:S02]  /*1f30*/  VIADD R3, R3, 0x1 ;  /* 0x0000000103037836 */ /* 0x000fe40000000000 */
[----:B------:R-:W-:Y:S01]  /*1f40*/  UISETP.NE.AND UP0, UPT, UR5, 0x10, UPT ;  /* 0x000000100500788c */ /* 0x000fe2000bf05270 */
[----:B------:R-:W-:Y:S02]  /*1f50*/  VIADD R0, R0, 0xffffffff ;  /* 0xffffffff00007836 */ /* 0x000fe40000000000 */
[C---:B------:R-:W-:Y:S01]  /*1f60*/  ISETP.NE.AND P1, PT, R3.reuse, 0x10, PT ;  /* 0x000000100300780c */ /* 0x040fe20003f25270 */
[----:B------:R-:W-:Y:S02]  /*1f70*/  USEL UR6, URZ, 0x1, UP0 ;  /* 0x000000013f067887 */ /* 0x000fe40008000000 */
[----:B------:R-:W-:Y:S01]  /*1f80*/  USEL UR5, UR5, URZ, UP0 ;  /* 0x0000003f05057287 */ /* 0x000fe20008000000 */
[----:B------:R-:W-:-:S03]  /*1f90*/  SEL R3, R3, RZ, P1 ;  /* 0x000000ff03037207 */ /* 0x000fc60000800000 */
[----:B------:R-:W-:Y:S01]  /*1fa0*/  LOP3.LUT R7, R7, UR6, RZ, 0x3c, !PT ;  /* 0x0000000607077c12 */ /* 0x000fe2000f8e3cff */
[----:B------:R-:W-:Y:S07]  /*1fb0*/  @P2 BRA `(.L_x_30) ;  /* 0xfffffffc00002947 */ /* 0x000fee000383ffff */
.L_x_23:
[----:B01----:R-:W0:Y:S02]  /*1fc0*/  LDC R0, c[0x0][0x28c] ;  /* 0x0000a300ff007b82 */ /* 0x003e240000000800 */
[----:B0-----:R-:W-:-:S13]  /*1fd0*/  ISETP.GE.AND P1, PT, R0, 0x1, PT ;  /* 0x000000010000780c */ /* 0x001fda0003f26270 */
[----:B------:R-:W-:Y:S05]  /*1fe0*/  @!P1 BRA `(.L_x_31) ;  /* 0x0000000000389947 */ /* 0x000fea0003800000 */
[----:B------:R-:W-:Y:S05]  /*1ff0*/  @!P0 BRA `(.L_x_32) ;  /* 0x0000000000048947 */ /* 0x000fea0003800000 */
[----:B------:R-:W-:Y:S01]  /*2000*/  BPT.TRAP 0x1 ;  /* 0x000000040000795c */ /* 0x000fe20000300000 */
.L_x_32:
[----:B------:R-:W-:-:S13]  /*2010*/  ISETP.NE.AND P0, PT, R22, RZ, PT ;  /* 0x000000ff1600720c */ /* 0x000fda0003f05270 */
[----:B------:R-:W-:-:S05]  /*2020*/  VOTEU.ANY UP0, P0 ;  /* 0x00000000003f7886 */ /* 0x000fca0000000100 */
[----:B------:R-:W-:-:S06]  /*2030*/  @UP0 UIADD3 UR4, UR44, UR41, URZ ;  /* 0x000000292c040290 */ /* 0x000fcc000fffe03f */
[----:B------:R-:W-:-:S04]  /*2040*/  IMAD.U32 R0, RZ, RZ, UR4 ;  /* 0x00000004ff007e24 */ /* 0x000fc8000f8e00ff */
[----:B------:R-:W-:-:S05]  /*2050*/  @P0 IMAD.SHL.U32 R0, R0, 0x8, RZ ;  /* 0x0000000800000824 */ /* 0x000fca00078e00ff */
[----:B------:R-:W-:-:S04]  /*2060*/  @P0 LOP3.LUT R0, R0, 0x78, RZ, 0xc0, !PT ;  /* 0x0000007800000812 */ /* 0x000fc800078ec0ff */
[----:B------:R-:W-:-:S04]  /*2070*/  @P0 IADD3 R0, R6, 0x80, R0 ;  /* 0x0000008006000810 */ /* 0x000fc80007ffe000 */
[----:B------:R-:W-:-:S04]  /*2080*/  @P0 PRMT R0, R19, 0x654, R0 ;  /* 0x0000065413000816 */ /* 0x000fc80000000000 */
[----:B------:R0:W-:Y:S01]  /*2090*/  @P0 SYNCS.ARRIVE.TRANS64.RED.A1T0 RZ, [R0+URZ], RZ ;  /* 0x000000ff00ff09a7 */ /* 0x0001e2000810043f */
[----:B------:R-:W-:-:S13]  /*20a0*/  ISETP.GT.U32.AND P0, PT, R18, 0x1, PT ;  /* 0x000000011200780c */ /* 0x000fda0003f04070 */
[----:B0-----:R-:W-:Y:S05]  /*20b0*/  @P0 BRA `(.L_x_31) ;  /* 0x0000000000040947 */ /* 0x001fea0003800000 */
[----:B------:R-:W-:Y:S01]  /*20c0*/  BPT.TRAP 0x1 ;  /* 0x000000040000795c */ /* 0x000fe20000300000 */
.L_x_31:
[----:B------:R-:W-:Y:S01]  /*20d0*/  UIADD3 UR41, UR43, UR41, URZ ;  /* 0x000000292b297290 */ /* 0x000fe2000fffe03f */
[----:B------:R-:W-:Y:S01]  /*20e0*/  IMAD.SHL.U32 R12, R68, 0x20, RZ ;  /* 0x00000020440c7824 */ /* 0x000fe200078e00ff */
[----:B------:R-:W-:Y:S01]  /*20f0*/  ULDC UR5, c[0x0][0x288] ;  /* 0x0000a20000057ab9 */ /* 0x000fe20000000800 */
[----:B------:R-:W-:Y:S01]  /*2100*/  IMAD R3, R67, 0xc0, RZ ;  /* 0x000000c043037824 */ /* 0x000fe200078e02ff */
[----:B------:R-:W-:Y:S01]  /*2110*/  USHF.R.U32.HI UR4, URZ, 0x4, UR41 ;  /* 0x000000043f047899 */ /* 0x000fe20008011629 */
[----:B------:R-:W-:Y:S01]  /*2120*/  SHF.R.S32.HI R70, RZ, 0x1f, R66 ;  /* 0x0000001fff467819 */ /* 0x000fe20000011442 */
[----:B------:R-:W-:Y:S01]  /*2130*/  ULDC UR8, c[0x0][0x284] ;  /* 0x0000a10000087ab9 */ /* 0x000fe20000000800 */
[C---:B------:R-:W-:Y:S01]  /*2140*/  ISETP.GE.AND P0, PT, R12.reuse, UR5, PT ;  /* 0x000000050c007c0c */ /* 0x040fe2000bf06270 */
[----:B------:R-:W-:Y:S01]  /*2150*/  ULOP3.LUT UR4, UR4, 0x1, URZ, 0xc0, !UPT ;  /* 0x0000000104047892 */ /* 0x000fe2000f8ec03f */
[----:B------:R-:W-:Y:S01]  /*2160*/  LOP3.LUT R14, R12, 0x6, R61, 0xf8, !PT ;  /* 0x000000060c0e7812 */ /* 0x000fe200078ef83d */
[----:B------:R-:W-:Y:S01]  /*2170*/  UISETP.GT.U32.AND UP1, UPT, UR41, 0xf, UPT ;  /* 0x0000000f2900788c */ /* 0x000fe2000bf24070 */
[----:B------:R-:W-:Y:S01]  /*2180*/  ISETP.GE.OR P0, PT, R3, UR8, P0 ;  /* 0x0000000803007c0c */ /* 0x000fe20008706670 */
[----:B------:R-:W-:Y:S01]  /*2190*/  UISETP.NE.U32.AND UP0, UPT, UR4, 0x1, UPT ;  /* 0x000000010400788c */ /* 0x000fe2000bf05070 */
[--C-:B------:R-:W-:Y:S01]  /*21a0*/  SHF.R.S32.HI R15, RZ, 0x1f, R14.reuse ;  /* 0x0000001fff0f7819 */ /* 0x100fe2000001140e */
[----:B------:R-:W-:Y:S01]  /*21b0*/  ULDC.64 UR6, c[0x0][0x5d0] ;  /* 0x0001740000067ab9 */ /* 0x000fe20000000a00 */
[----:B------:R-:W-:Y:S01]  /*21c0*/  UISETP.LT.U32.AND UP1, UPT, UR43, 0x10, UP1 ;  /* 0x000000102b00788c */ /* 0x000fe20008f21070 */
[----:B------:R-:W-:Y:S01]  /*21d0*/  IMAD R5, R70, UR6, RZ ;  /* 0x0000000646057c24 */ /* 0x000fe2000f8e02ff */
[----:B------:R-:W-:Y:S01]  /*21e0*/  UISETP.GT.U32.AND UP0, UPT, UR43, 0xf, !UP0 ;  /* 0x0000000f2b00788c */ /* 0x000fe2000c704070 */
[----:B------:R-:W-:Y:S01]  /*21f0*/  IMAD.MOV.U32 R0, RZ, RZ, -0x1 ;  /* 0xffffffffff007424 */ /* 0x000fe200078e00ff */
[----:B------:R-:W-:Y:S01]  /*2200*/  USEL UR5, URZ, 0x1, !UP1 ;  /* 0x000000013f057887 */ /* 0x000fe2000c800000 */
[C---:B------:R-:W-:Y:S01]  /*2210*/  IMAD R7, R66.reuse, UR7, R5 ;  /* 0x0000000742077c24 */ /* 0x040fe2000f8e0205 */
[----:B------:R-:W-:Y:S01]  /*2220*/  USEL UR4, URZ, 0x1, !UP0 ;  /* 0x000000013f047887 */ /* 0x000fe2000c000000 */
[----:B------:R-:W-:Y:S01]  /*2230*/  IMAD.WIDE.U32 R4, R66, UR6, R14 ;  /* 0x0000000642047c25 */ /* 0x000fe2000f8e000e */
[----:B------:R-:W-:-:S02]  /*2240*/  ULOP3.LUT UR41, UR41, 0xf, URZ, 0xc0, !UPT ;  /* 0x0000000f29297892 */ /* 0x000fc4000f8ec03f */
[----:B------:R-:W-:Y:S01]  /*2250*/  ULOP3.LUT UR40, UR4, UR40, UR5, 0x96, !UPT ;  /* 0x0000002804287292 */ /* 0x000fe2000f8e9605 */
[----:B------:R-:W-:Y:S01]  /*2260*/  IMAD.IADD R5, R5, 0x1, R7 ;  /* 0x0000000105057824 */ /* 0x000fe200078e0207 */
[----:B------:R-:W-:Y:S10]  /*2270*/  @P0 BRA `(.L_x_33) ;  /* 0x0000001c00000947 */ /* 0x000ff40003800000 */
[----:B------:R-:W0:Y:S01]  /*2280*/  LDC.64 R20, c[0x0][0x5c8] ;  /* 0x00017200ff147b82 */ /* 0x000e220000000a00 */
[----:B------:R-:W-:Y:S01]  /*2290*/  IMAD.WIDE R68, R67, 0xc0, R56 ;  /* 0x000000c043447825 */ /* 0x000fe200078e0238 */
[----:B------:R-:W-:Y:S01]  /*22a0*/  ULDC.64 UR4, c[0x0][0x5c0] ;  /* 0x0001700000047ab9 */ /* 0x000fe20000000a00 */
[----:B------:R-:W-:Y:S02]  /*22b0*/  BSSY B0, `(.L_x_33) ;  /* 0x00001bc000007945 */ /* 0x000fe40003800000 */
[----:B------:R-:W-:Y:S02]  /*22c0*/  IMAD.IADD R78, R64, 0x1, -R3 ;  /* 0x00000001404e7824 */ /* 0x000fe400078e0a03 */
[----:B------:R-:W-:Y:S02]  /*22d0*/  IMAD.IADD R79, R59, 0x1, -R12 ;  /* 0x000000013b4f7824 */ /* 0x000fe400078e0a0c */
[-C--:B0-----:R-:W-:Y:S01]  /*22e0*/  IMAD R6, R69, R20.reuse, RZ ;  /* 0x0000001445067224 */ /* 0x081fe200078e02ff */
[----:B------:R-:W-:Y:S01]  /*22f0*/  SHF.L.U64.HI R13, R20, 0x3, R21 ;  /* 0x00000003140d7819 */ /* 0x000fe20000010215 */
[----:B------:R-:W-:-:S04]  /*2300*/  IMAD.WIDE.U32 R4, R68, R20, R4 ;  /* 0x0000001444047225 */ /* 0x000fc800078e0004 */
[----:B------:R-:W-:Y:S01]  /*2310*/  IMAD R7, R68, R21, R6 ;  /* 0x0000001544077224 */ /* 0x000fe200078e0206 */
[----:B------:R-:W-:-:S03]  /*2320*/  IADD3 R10, P0, R4, UR4, RZ ;  /* 0x00000004040a7c10 */ /* 0x000fc6000ff1e0ff */
[----:B------:R-:W-:Y:S01]  /*2330*/  IMAD.IADD R5, R5, 0x1, R7 ;  /* 0x0000000105057824 */ /* 0x000fe200078e0207 */
[C---:B------:R-:W-:Y:S01]  /*2340*/  LEA R4, P2, R20.reuse, R10, 0x7 ;  /* 0x0000000a14047211 */ /* 0x040fe200078438ff */
[----:B------:R-:W-:-:S03]  /*2350*/  IMAD.SHL.U32 R7, R20, 0x8, RZ ;  /* 0x0000000814077824 */ /* 0x000fc600078e00ff */
[----:B------:R-:W-:Y:S02]  /*2360*/  IADD3.X R11, R5, UR5, RZ, P0, !PT ;  /* 0x00000005050b7c10 */ /* 0x000fe400087fe4ff */
[----:B-----5:R-:W-:Y:S02]  /*2370*/  ISETP.NE.AND P0, PT, R58, RZ, PT ;  /* 0x000000ff3a00720c */ /* 0x020fe40003f05270 */
[----:B------:R-:W-:Y:S02]  /*2380*/  LEA.HI.X R5, R20, R11, R21, 0x7, P2 ;  /* 0x0000000b14057211 */ /* 0x000fe400010f3c15 */
[C---:B------:R-:W-:Y:S02]  /*2390*/  IADD3 R8, P1, R7.reuse, R10, RZ ;  /* 0x0000000a07087210 */ /* 0x040fe40007f3e0ff */
[----:B------:R-:W-:-:S03]  /*23a0*/  IADD3 R6, P2, R7, R4, RZ ;  /* 0x0000000407067210 */ /* 0x000fc60007f5e0ff */
[C---:B------:R-:W-:Y:S02]  /*23b0*/  IMAD.X R9, R13.reuse, 0x1, R11, P1 ;  /* 0x000000010d097824 */ /* 0x040fe400008e060b */
[----:B------:R-:W-:Y:S02]  /*23c0*/  IMAD.X R7, R13, 0x1, R5, P2 ;  /* 0x000000010d077824 */ /* 0x000fe400010e0605 */
[----:B------:R-:W-:Y:S06]  /*23d0*/  @!P0 BRA `(.L_x_34) ;  /* 0x0000001400148947 */ /* 0x000fec0003800000 */
[----:B------:R-:W0:Y:S01]  /*23e0*/  LDC.64 R76, c[0x0][0x5b0] ;  /* 0x00016c00ff4c7b82 */ /* 0x000e220000000a00 */
[----:B------:R-:W-:Y:S01]  /*23f0*/  ULDC.64 UR4, c[0x0][0x5b8] ;  /* 0x00016e0000047ab9 */ /* 0x000fe20000000a00 */
[----:B------:R-:W-:Y:S01]  /*2400*/  ISETP.GE.AND P0, PT, R78, 0x1, PT ;  /* 0x000000014e00780c */ /* 0x000fe20003f06270 */
[----:B------:R-:W-:Y:S01]  /*2410*/  IMAD R3, R70, UR4, RZ ;  /* 0x0000000446037c24 */ /* 0x000fe2000f8e02ff */
[----:B------:R-:W-:Y:S01]  /*2420*/  BSSY B1, `(.L_x_35) ;  /* 0x0000010000017945 */ /* 0x000fe20003800000 */
[C---:B------:R-:W-:Y:S01]  /*2430*/  IMAD.WIDE.U32 R70, R66.reuse, UR4, R14 ;  /* 0x0000000442467c25 */ /* 0x040fe2000f8e000e */
[----:B------:R-:W-:Y:S02]  /*2440*/  ISETP.LT.OR P3, PT, R79, 0x1, !P0 ;  /* 0x000000014f00780c */ /* 0x000fe40004761670 */
[----:B------:R-:W1:Y:S01]  /*2450*/  LDC.64 R12, c[0x0][0x5a8] ;  /* 0x00016a00ff0c7b82 */ /* 0x000e620000000a00 */
[----:B------:R-:W-:Y:S02]  /*2460*/  IMAD R3, R66, UR5, R3 ;  /* 0x0000000542037c24 */ /* 0x000fe4000f8e0203 */
[----:B------:R-:W-:-:S02]  /*2470*/  IMAD.MOV.U32 R14, RZ, RZ, R70 ;  /* 0x000000ffff0e7224 */ /* 0x000fc400078e0046 */
[----:B------:R-:W-:Y:S02]  /*2480*/  IMAD.IADD R15, R71, 0x1, R3 ;  /* 0x00000001470f7824 */ /* 0x000fe400078e0203 */
[-C--:B0-----:R-:W-:Y:S01]  /*2490*/  IMAD R3, R69, R76.reuse, RZ ;  /* 0x0000004c45037224 */ /* 0x081fe200078e02ff */
[----:B------:R-:W-:Y:S01]  /*24a0*/  SHF.L.U64.HI R67, R76, 0x3, R77 ;  /* 0x000000034c437819 */ /* 0x000fe2000001024d */
[----:B------:R-:W-:-:S04]  /*24b0*/  IMAD.WIDE.U32 R20, R68, R76, R14 ;  /* 0x0000004c44147225 */ /* 0x000fc800078e000e */
[----:B------:R-:W-:Y:S01]  /*24c0*/  IMAD R75, R68, R77, R3 ;  /* 0x0000004d444b7224 */ /* 0x000fe200078e0203 */
[----:B-1----:R-:W-:Y:S01]  /*24d0*/  IADD3 R72, P1, R20, R12, RZ ;  /* 0x0000000c14487210 */ /* 0x002fe20007f3e0ff */
[----:B------:R-:W-:-:S03]  /*24e0*/  IMAD.SHL.U32 R66, R76, 0x8, RZ ;  /* 0x000000084c427824 */ /* 0x000fc600078e00ff */
[----:B------:R-:W-:Y:S01]  /*24f0*/  IADD3.X R73, R13, R21, R75, P1, !PT ;  /* 0x000000150d497210 */ /* 0x000fe20000ffe44b */
[----:B------:R-:W-:Y:S08]  /*2500*/  @P3 BRA `(.L_x_36) ;  /* 0x0000000000043947 */ /* 0x000ff00003800000 */
[----:B------:R0:W5:Y:S02]  /*2510*/  LDG.E.U8 R65, desc[UR38][R72.64] ;  /* 0x0000002648417981 */ /* 0x000164000c1e1100 */
.L_x_36:
[----:B------:R-:W-:Y:S05]  /*2520*/  BSYNC B1 ;  /* 0x0000000000017941 */ /* 0x000fea0003800000 */
.L_x_35:
[----:B-----5:R-:W-:Y:S01]  /*2530*/  LOP3.LUT R3, R65, 0xffff, RZ, 0xc0, !PT ;  /* 0x0000ffff41037812 */ /* 0x020fe200078ec0ff */
[----:B------:R-:W-:Y:S01]  /*2540*/  IMAD.WIDE.U32 R20, R68, R76, R66 ;  /* 0x0000004c44147225 */ /* 0x000fe200078e0042 */
[----:B------:R-:W-:Y:S01]  /*2550*/  ISETP.LT.OR P4, PT, R79, 0x2, !P0 ;  /* 0x000000024f00780c */ /* 0x000fe20004781670 */
[----:B------:R-:W-:Y:S01]  /*2560*/  BSSY B1, `(.L_x_37) ;  /* 0x000000e000017945 */ /* 0x000fe20003800000 */
[----:B------:R-:W-:Y:S01]  /*2570*/  PRMT R3, R3, 0x8880, RZ ;  /* 0x0000888003037816 */ /* 0x000fe200000000ff */
[----:B------:R-:W-:Y:S01]  /*2580*/  IMAD.IADD R21, R75, 0x1, R21 ;  /* 0x000000014b157824 */ /* 0x000fe200078e0215 */
[----:B------:R-:W-:Y:S02]  /*2590*/  IADD3 R20, P2, P5, R70, R12, R20 ;  /* 0x0000000c46147210 */ /* 0x000fe40007d5e014 */
[----:B------:R-:W-:Y:S01]  /*25a0*/  ISETP.GE.AND P1, PT, R78, 0x9, PT ;  /* 0x000000094e00780c */ /* 0x000fe20003f26270 */
[----:B------:R-:W-:Y:S01]  /*25b0*/  IMAD R74, R3, R58, RZ ;  /* 0x0000003a034a7224 */ /* 0x000fe200078e02ff */
[----:B------:R-:W-:-:S02]  /*25c0*/  IADD3.X R21, R15, R13, R21, P2, P5 ;  /* 0x0000000d0f157210 */ /* 0x000fc400017ea415 */
[----:B------:R-:W-:Y:S01]  /*25d0*/  ISETP.LT.OR P2, PT, R79, 0x1, !P1 ;  /* 0x000000014f00780c */ /* 0x000fe20004f41670 */
[----:B------:R-:W-:-:S05]  /*25e0*/  @!P3 IMAD R3, R40, R23, R74 ;  /* 0x000000172803b224 */ /* 0x000fca00078e024a */
[----:B------:R1:W-:Y:S01]  /*25f0*/  @!P3 STG.E.U8 desc[UR38][R10.64], R3 ;  /* 0x000000030a00b986 */ /* 0x0003e2000c101126 */
[----:B------:R-:W-:Y:S06]  /*2600*/  @P4 BRA `(.L_x_38) ;  /* 0x00000000000c4947 */ /* 0x000fec0003800000 */
[----:B------:R-:W1:Y:S02]  /*2610*/  LDG.E.U8 R65, desc[UR38][R72.64+0x1] ;  /* 0x0000012648417981 */ /* 0x000e64000c1e1100 */
[----:B-1----:R-:W-:-:S05]  /*2620*/  PRMT R3, R65, 0x8880, RZ ;  /* 0x0000888041037816 */ /* 0x002fca00000000ff */
[----:B------:R-:W-:-:S07]  /*2630*/  IMAD R74, R3, R58, RZ ;  /* 0x0000003a034a7224 */ /* 0x000fce00078e02ff */
.L_x_38:
[----:B------:R-:W-:Y:S05]  /*2640*/  BSYNC B1 ;  /* 0x0000000000017941 */ /* 0x000fea0003800000 */
.L_x_37:
[----:B------:R-:W-:Y:S01]  /*2650*/  @!P4 IMAD R41, R41, R23, R74 ;  /* 0x000000172929c224 */ /* 0x000fe200078e024a */
[----:B------:R-:W-:Y:S04]  /*2660*/  BSSY B1, `(.L_x_39) ;  /* 0x0000006000017945 */ /* 0x000fe80003800000 */
[----:B------:R2:W-:Y:S01]  /*2670*/  @!P4 STG.E.U8 desc[UR38][R10.64+0x1], R41 ;  /* 0x000001290a00c986 */ /* 0x0005e2000c101126 */
[----:B------:R-:W-:Y:S05]  /*2680*/  @P2 BRA `(.L_x_40) ;  /* 0x00000000000c2947 */ /* 0x000fea0003800000 */
[----:B------:R-:W1:Y:S02]  /*2690*/  LDG.E.U8 R65, desc[UR38][R20.64] ;  /* 0x0000002614417981 */ /* 0x000e64000c1e1100 */
[----:B-1----:R-:W-:-:S05]  /*26a0*/  PRMT R3, R65, 0x8880, RZ ;  /* 0x0000888041037816 */ /* 0x002fca00000000ff */
[----:B------:R-:W-:-:S07]  /*26b0*/  IMAD R74, R3, R58, RZ ;  /* 0x0000003a034a7224 */ /* 0x000fce00078e02ff */
.L_x_40:
[----:B------:R-:W-:Y:S05]  /*26c0*/  BSYNC B1 ;  /* 0x0000000000017941 */ /* 0x000fea0003800000 */
.L_x_39:
[C---:B------:R-:W-:Y:S01]  /*26d0*/  ISETP.LT.OR P4, PT, R79.reuse, 0x2, !P1 ;  /* 0x000000024f00780c */ /* 0x040fe20004f81670 */
[----:B-1----:R-:W-:Y:S01]  /*26e0*/  @!P2 IMAD R3, R42, R23, R74 ;  /* 0x000000172a03a224 */ /* 0x002fe200078e024a */
[----:B------:R-:W-:Y:S01]  /*26f0*/  BSSY B1, `(.L_x_41) ;  /* 0x0000009000017945 */ /* 0x000fe20003800000 */
[C---:B------:R-:W-:Y:S02]  /*2700*/  ISETP.LT.OR P3, PT, R79.reuse, 0x9, !P0 ;  /* 0x000000094f00780c */ /* 0x040fe40004761670 */
[C---:B------:R-:W-:Y:S01]  /*2710*/  ISETP.LT.OR P5, PT, R79.reuse, 0xa, !P0 ;  /* 0x0000000a4f00780c */ /* 0x040fe200047a1670 */
[----:B------:R1:W-:Y:S01]  /*2720*/  @!P2 STG.E.U8 desc[UR38][R8.64], R3 ;  /* 0x000000030800a986 */ /* 0x0003e2000c101126 */
[----:B------:R-:W-:-:S06]  /*2730*/  ISETP.LT.OR P2, PT, R79, 0x9, !P1 ;  /* 0x000000094f00780c */ /* 0x000fcc0004f41670 */
[----:B------:R-:W-:Y:S07]  /*2740*/  @P4 BRA `(.L_x_42) ;  /* 0x00000000000c4947 */ /* 0x000fee0003800000 */
[----:B------:R-:W1:Y:S02]  /*2750*/  LDG.E.U8 R65, desc[UR38][R20.64+0x1] ;  /* 0x0000012614417981 */ /* 0x000e64000c1e1100 */
[----:B-1----:R-:W-:-:S05]  /*2760*/  PRMT R3, R65, 0x8880, RZ ;  /* 0x0000888041037816 */ /* 0x002fca00000000ff */
[----:B------:R-:W-:-:S07]  /*2770*/  IMAD R74, R3, R58, RZ ;  /* 0x0000003a034a7224 */ /* 0x000fce00078e02ff */
.L_x_42:
[----:B------:R-:W-:Y:S05]  /*2780*/  BSYNC B1 ;  /* 0x0000000000017941 */ /* 0x000fea0003800000 */
.L_x_41:
[----:B------:R-:W-:Y:S01]  /*2790*/  @!P4 IMAD R43, R43, R23, R74 ;  /* 0x000000172b2bc224 */ /* 0x000fe200078e024a */
[----:B------:R-:W-:Y:S04]  /*27a0*/  BSSY B1, `(.L_x_43) ;  /* 0x0000006000017945 */ /* 0x000fe80003800000 */
[----:B------:R3:W-:Y:S01]  /*27b0*/  @!P4 STG.E.U8 desc[UR38][R8.64+0x1], R43 ;  /* 0x0000012b0800c986 */ /* 0x0007e2000c101126 */
[----:B------:R-:W-:Y:S05]  /*27c0*/  @P3 BRA `(.L_x_44) ;  /* 0x00000000000c3947 */ /* 0x000fea0003800000 */
[----:B------:R-:W1:Y:S02]  /*27d0*/  LDG.E.U8 R65, desc[UR38][R72.64+0x8] ;  /* 0x0000082648417981 */ /* 0x000e64000c1e1100 */
[----:B-1----:R-:W-:-:S05]  /*27e0*/  PRMT R3, R65, 0x8880, RZ ;  /* 0x0000888041037816 */ /* 0x002fca00000000ff */
[----:B------:R-:W-:-:S07]  /*27f0*/  IMAD R74, R3, R58, RZ ;  /* 0x0000003a034a7224 */ /* 0x000fce00078e02ff */
.L_x_44:
[----:B------:R-:W-:Y:S05]  /*2800*/  BSYNC B1 ;  /* 0x0000000000017941 */ /* 0x000fea0003800000 */
.L_x_43:
[----:B-1----:R-:W-:Y:S01]  /*2810*/  @!P3 IMAD R3, R44, R23, R74 ;  /* 0x000000172c03b224 */ /* 0x002fe200078e024a */
[----:B------:R-:W-:Y:S04]  /*2820*/  BSSY B1, `(.L_x_45) ;  /* 0x0000006000017945 */ /* 0x000fe80003800000 */
[----:B------:R1:W-:Y:S01]  /*2830*/  @!P3 STG.E.U8 desc[UR38][R10.64+0x8], R3 ;  /* 0x000008030a00b986 */ /* 0x0003e2000c101126 */
[----:B------:R-:W-:Y:S05]  /*2840*/  @P5 BRA `(.L_x_46) ;  /* 0x00000000000c5947 */ /* 0x000fea0003800000 */
[----:B------:R-:W1:Y:S02]  /*2850*/  LDG.E.U8 R65, desc[UR38][R72.64+0x9] ;  /* 0x0000092648417981 */ /* 0x000e64000c1e1100 */
[----:B-1----:R-:W-:-:S05]  /*2860*/  PRMT R3, R65, 0x8880, RZ ;  /* 0x0000888041037816 */ /* 0x002fca00000000ff */
[----:B------:R-:W-:-:S07]  /*2870*/  IMAD R74, R3, R58, RZ ;  /* 0x0000003a034a7224 */ /* 0x000fce00078e02ff */
.L_x_46:
[----:B------:R-:W-:Y:S05]  /*2880*/  BSYNC B1 ;  /* 0x0000000000017941 */ /* 0x000fea0003800000 */
.L_x_45:
[----:B------:R-:W-:Y:S01]  /*2890*/  @!P5 IMAD R45, R45, R23, R74 ;  /* 0x000000172d2dd224 */ /* 0x000fe200078e024a */
[----:B------:R-:W-:Y:S04]  /*28a0*/  BSSY B1, `(.L_x_47) ;  /* 0x0000006000017945 */ /* 0x000fe80003800000 */
[----:B------:R4:W-:Y:S01]  /*28b0*/  @!P5 STG.E.U8 desc[UR38][R10.64+0x9], R45 ;  /* 0x0000092d0a00d986 */ /* 0x0009e2000c101126 */
[----:B------:R-:W-:Y:S05]  /*28c0*/  @P2 BRA `(.L_x_48) ;  /* 0x00000000000c2947 */ /* 0x000fea0003800000 */
[----:B------:R-:W1:Y:S02]  /*28d0*/  LDG.E.U8 R65, desc[UR38][R20.64+0x8] ;  /* 0x0000082614417981 */ /* 0x000e64000c1e1100 */
[----:B-1----:R-:W-:-:S05]  /*28e0*/  PRMT R3, R65, 0x8880, RZ ;  /* 0x0000888041037816 */ /* 0x002fca00000000ff */
[----:B------:R-:W-:-:S07]  /*28f0*/  IMAD R74, R3, R58, RZ ;  /* 0x0000003a034a7224 */ /* 0x000fce00078e02ff */
.L_x_48:
[----:B------:R-:W-:Y:S05]  /*2900*/  BSYNC B1 ;  /* 0x0000000000017941 */ /* 0x000fea0003800000 */
.L_x_47:
        /* <DEDUP_REMOVED lines=11> */
.L_x_50:
[----:B------:R-:W-:Y:S05]  /*29c0*/  BSYNC B1 ;  /* 0x0000000000017941 */ /* 0x000fea0003800000 */
.L_x_49:
[----:B------:R-:W-:Y:S01]  /*29d0*/  @!P4 IMAD R47, R47, R23, R74 ;  /* 0x000000172f2fc224 */ /* 0x000fe200078e024a */
[----:B------:R-:W-:Y:S04]  /*29e0*/  BSSY B1, `(.L_x_51) ;  /* 0x0000006000017945 */ /* 0x000fe80003800000 */
[----:B------:R0:W-:Y:S01]  /*29f0*/  @!P4 STG.E.U8 desc[UR38][R8.64+0x9], R47 ;  /* 0x0000092f0800c986 */ /* 0x0001e2000c101126 */
[----:B------:R-:W-:Y:S05]  /*2a00*/  @P3 BRA `(.L_x_52) ;  /* 0x00000000000c3947 */ /* 0x000fea0003800000 */
[----:B------:R-:W1:Y:S02]  /*2a10*/  LDG.E.U8 R65, desc[UR38][R72.64+0x10] ;  /* 0x0000102648417981 */ /* 0x000e64000c1e1100 */
[----:B-1----:R-:W-:-:S05]  /*2a20*/  PRMT R3, R65, 0x8880, RZ ;  /* 0x0000888041037816 */ /* 0x002fca00000000ff */
[----:B------:R-:W-:-:S07]  /*2a30*/  IMAD R74, R3, R58, RZ ;  /* 0x0000003a034a7224 */ /* 0x000fce00078e02ff */
.L_x_52:
[----:B------:R-:W-:Y:S05]  /*2a40*/  BSYNC B1 ;  /* 0x0000000000017941 */ /* 0x000fea0003800000 */
.L_x_51:
[----:B-1----:R-:W-:Y:S01]  /*2a50*/  @!P3 IMAD R3, R48, R23, R74 ;  /* 0x000000173003b224 */ /* 0x002fe200078e024a */
[----:B------:R-:W-:Y:S04]  /*2a60*/  BSSY B1, `(.L_x_53) ;  /* 0x0000006000017945 */ /* 0x000fe80003800000 */
[----:B------:R1:W-:Y:S01]  /*2a70*/  @!P3 STG.E.U8 desc[UR38][R10.64+0x10], R3 ;  /* 0x000010030a00b986 */ /* 0x0003e2000c101126 */
[----:B------:R-:W-:Y:S05]  /*2a80*/  @P5 BRA `(.L_x_54) ;  /* 0x00000000000c5947 */ /* 0x000fea0003800000 */
[----:B------:R-:W1:Y:S02]  /*2a90*/  LDG.E.U8 R65, desc[UR38][R72.64+0x11] ;  /* 0x0000112648417981 */ /* 0x000e64000c1e1100 */
[----:B-1----:R-:W-:-:S05]  /*2aa0*/  PRMT R3, R65, 0x8880, RZ ;  /* 0x0000888041037816 */ /* 0x002fca00000000ff */
[----:B------:R-:W-:-:S07]  /*2ab0*/  IMAD R74, R3, R58, RZ ;  /* 0x0000003a034a7224 */ /* 0x000fce00078e02ff */
.L_x_54:
[----:B------:R-:W-:Y:S05]  /*2ac0*/  BSYNC B1 ;  /* 0x0000000000017941 */ /* 0x000fea0003800000 */
.L_x_53:
[----:B------:R-:W-:Y:S01]  /*2ad0*/  @!P5 IMAD R49, R49, R23, R74 ;  /* 0x000000173131d224 */ /* 0x000fe200078e024a */
[----:B------:R-:W-:Y:S04]  /*2ae0*/  BSSY B1, `(.L_x_55) ;  /* 0x0000006000017945 */ /* 0x000fe80003800000 */
[----:B------:R0:W-:Y:S01]  /*2af0*/  @!P5 STG.E.U8 desc[UR38][R10.64+0x11], R49 ;  /* 0x000011310a00d986 */ /* 0x0001e2000c101126 */
[----:B------:R-:W-:Y:S05]  /*2b00*/  @P2 BRA `(.L_x_56) ;  /* 0x00000000000c2947 */ /* 0x000fea0003800000 */
[----:B------:R-:W1:Y:S02]  /*2b10*/  LDG.E.U8 R65, desc[UR38][R20.64+0x10] ;  /* 0x0000102614417981 */ /* 0x000e64000c1e1100 */
[----:B-1----:R-:W-:-:S05]  /*2b20*/  PRMT R3, R65, 0x8880, RZ ;  /* 0x0000888041037816 */ /* 0x002fca00000000ff */
[----:B------:R-:W-:-:S07]  /*2b30*/  IMAD R74, R3, R58, RZ ;  /* 0x0000003a034a7224 */ /* 0x000fce00078e02ff */
.L_x_56:
[----:B------:R-:W-:Y:S05]  /*2b40*/  BSYNC B1 ;  /* 0x0000000000017941 */ /* 0x000fea0003800000 */
.L_x_55:
[C---:B------:R-:W-:Y:S01]  /*2b50*/  ISETP.LT.OR P4, PT, R79.reuse, 0x12, !P1 ;  /* 0x000000124f00780c */ /* 0x040fe20004f81670 */
[----:B-1----:R-:W-:Y:S01]  /*2b60*/  @!P2 IMAD R3, R50, R23, R74 ;  /* 0x000000173203a224 */ /* 0x002fe200078e024a */
[----:B------:R-:W-:Y:S01]  /*2b70*/  BSSY B1, `(.L_x_57) ;  /* 0x000000b000017945 */ /* 0x000fe20003800000 */
[C---:B------:R-:W-:Y:S02]  /*2b80*/  ISETP.LT.OR P3, PT, R79.reuse, 0x19, !P0 ;  /* 0x000000194f00780c */ /* 0x040fe40004761670 */
[----:B---3--:R-:W-:Y:S01]  /*2b90*/  IADD3 R43, P5, R68, 0x80, RZ ;  /* 0x00000080442b7810 */ /* 0x008fe20007fbe0ff */
[----:B------:R1:W-:Y:S01]  /*2ba0*/  @!P2 STG.E.U8 desc[UR38][R8.64+0x10], R3 ;  /* 0x000010030800a986 */ /* 0x0003e2000c101126 */
[C---:B------:R-:W-:Y:S02]  /*2bb0*/  ISETP.LT.OR P2, PT, R79.reuse, 0x19, !P1 ;  /* 0x000000194f00780c */ /* 0x040fe40004f41670 */
[C---:B------:R-:W-:Y:S02]  /*2bc0*/  ISETP.LT.OR P0, PT, R79.reuse, 0x1a, !P0 ;  /* 0x0000001a4f00780c */ /* 0x040fe40004701670 */
[----:B------:R-:W-:-:S02]  /*2bd0*/  ISETP.LT.OR P1, PT, R79, 0x1a, !P1 ;  /* 0x0000001a4f00780c */ /* 0x000fc40004f21670 */
[----:B------:R-:W-:Y:S11]  /*2be0*/  @P4 BRA `(.L_x_58) ;  /* 0x00000000000c4947 */ /* 0x000ff60003800000 */
[----:B------:R-:W1:Y:S02]  /*2bf0*/  LDG.E.U8 R65, desc[UR38][R20.64+0x11] ;  /* 0x0000112614417981 */ /* 0x000e64000c1e1100 */
[----:B-1----:R-:W-:-:S05]  /*2c00*/  PRMT R3, R65, 0x8880, RZ ;  /* 0x0000888041037816 */ /* 0x002fca00000000ff */
[----:B------:R-:W-:-:S07]  /*2c10*/  IMAD R74, R3, R58, RZ ;  /* 0x0000003a034a7224 */ /* 0x000fce00078e02ff */
.L_x_58:
[----:B------:R-:W-:Y:S05]  /*2c20*/  BSYNC B1 ;  /* 0x0000000000017941 */ /* 0x000fea0003800000 */
.L_x_57:
[----:B------:R-:W-:Y:S01]  /*2c30*/  @!P4 IMAD R51, R51, R23, R74 ;  /* 0x000000173333c224 */ /* 0x000fe200078e024a */
[----:B------:R-:W-:Y:S04]  /*2c40*/  BSSY B1, `(.L_x_59) ;  /* 0x0000006000017945 */ /* 0x000fe80003800000 */
[----:B------:R3:W-:Y:S01]  /*2c50*/  @!P4 STG.E.U8 desc[UR38][R8.64+0x11], R51 ;  /* 0x000011330800c986 */ /* 0x0007e2000c101126 */
[----:B------:R-:W-:Y:S05]  /*2c60*/  @P3 BRA `(.L_x_60) ;  /* 0x00000000000c3947 */ /* 0x000fea0003800000 */
[----:B------:R-:W1:Y:S02]  /*2c70*/  LDG.E.U8 R65, desc[UR38][R72.64+0x18] ;  /* 0x0000182648417981 */ /* 0x000e64000c1e1100 */
[----:B-1----:R-:W-:-:S05]  /*2c80*/  PRMT R3, R65, 0x8880, RZ ;  /* 0x0000888041037816 */ /* 0x002fca00000000ff */
[----:B------:R-:W-:-:S07]  /*2c90*/  IMAD R74, R3, R58, RZ ;  /* 0x0000003a034a7224 */ /* 0x000fce00078e02ff */
.L_x_60:
[----:B------:R-:W-:Y:S05]  /*2ca0*/  BSYNC B1 ;  /* 0x0000000000017941 */ /* 0x000fea0003800000 */
.L_x_59:
[----:B-1----:R-:W-:Y:S01]  /*2cb0*/  @!P3 IMAD R3, R52, R23, R74 ;  /* 0x000000173403b224 */ /* 0x002fe200078e024a */
[----:B------:R-:W-:Y:S01]  /*2cc0*/  BSSY B1, `(.L_x_61) ;  /* 0x0000007000017945 */ /* 0x000fe20003800000 */
[----:B------:R-:W-:-:S03]  /*2cd0*/  IMAD.X R69, RZ, RZ, R69, P5 ;  /* 0x000000ffff457224 */ /* 0x000fc600028e0645 */
[----:B------:R1:W-:Y:S01]  /*2ce0*/  @!P3 STG.E.U8 desc[UR38][R10.64+0x18], R3 ;  /* 0x000018030a00b986 */ /* 0x0003e2000c101126 */
[----:B------:R-:W-:Y:S05]  /*2cf0*/  @P0 BRA `(.L_x_62) ;  /* 0x00000000000c0947 */ /* 0x000fea0003800000 */
[----:B------:R-:W1:Y:S02]  /*2d00*/  LDG.E.U8 R65, desc[UR38][R72.64+0x19] ;  /* 0x0000192648417981 */ /* 0x000e64000c1e1100 */
[----:B-1----:R-:W-:-:S05]  /*2d10*/  PRMT R3, R65, 0x8880, RZ ;  /* 0x0000888041037816 */ /* 0x002fca00000000ff */
[----:B------:R-:W-:-:S07]  /*2d20*/  IMAD R74, R3, R58, RZ ;  /* 0x0000003a034a7224 */ /* 0x000fce00078e02ff */
.L_x_62:
[----:B------:R-:W-:Y:S05]  /*2d30*/  BSYNC B1 ;  /* 0x0000000000017941 */ /* 0x000fea0003800000 */
.L_x_61:
[----:B------:R-:W-:Y:S01]  /*2d40*/  @!P0 IMAD R53, R53, R23, R74 ;  /* 0x0000001735358224 */ /* 0x000fe200078e024a */
[----:B------:R-:W-:Y:S01]  /*2d50*/  BSSY B1, `(.L_x_63) ;  /* 0x0000007000017945 */ /* 0x000fe20003800000 */
[----:B------:R-:W-:-:S03]  /*2d60*/  IMAD R40, R69, R76, RZ ;  /* 0x0000004c45287224 */ /* 0x000fc600078e02ff */
[----:B------:R0:W-:Y:S01]  /*2d70*/  @!P0 STG.E.U8 desc[UR38][R10.64+0x19], R53 ;  /* 0x000019350a008986 */ /* 0x0001e2000c101126 */
[----:B------:R-:W-:Y:S05]  /*2d80*/  @P2 BRA `(.L_x_64) ;  /* 0x00000000000c2947 */ /* 0x000fea0003800000 */
[----:B------:R-:W1:Y:S02]  /*2d90*/  LDG.E.U8 R65, desc[UR38][R20.64+0x18] ;  /* 0x0000182614417981 */ /* 0x000e64000c1e1100 */
[----:B-1----:R-:W-:-:S05]  /*2da0*/  PRMT R3, R65, 0x8880, RZ ;  /* 0x0000888041037816 */ /* 0x002fca00000000ff */
[----:B------:R-:W-:-:S07]  /*2db0*/  IMAD R74, R3, R58, RZ ;  /* 0x0000003a034a7224 */ /* 0x000fce00078e02ff */
.L_x_64:
[----:B------:R-:W-:Y:S05]  /*2dc0*/  BSYNC B1 ;  /* 0x0000000000017941 */ /* 0x000fea0003800000 */
.L_x_63:
[----:B-1----:R-:W-:Y:S01]  /*2dd0*/  @!P2 IMAD R3, R54, R23, R74 ;  /* 0x000000173603a224 */ /* 0x002fe200078e024a */
[----:B------:R-:W-:Y:S01]  /*2de0*/  BSSY B1, `(.L_x_65) ;  /* 0x0000009000017945 */ /* 0x000fe20003800000 */
[C---:B--2---:R-:W-:Y:S02]  /*2df0*/  IMAD R41, R43.reuse, R77, R40 ;  /* 0x0000004d2b297224 */ /* 0x044fe400078e0228 */
[CC--:B------:R-:W-:Y:S01]  /*2e00*/  IMAD.WIDE.U32 R66, R43.reuse, R76.reuse, R66 ;  /* 0x0000004c2b427225 */ /* 0x0c0fe200078e0042 */
[----:B------:R1:W-:Y:S03]  /*2e10*/  @!P2 STG.E.U8 desc[UR38][R8.64+0x18], R3 ;  /* 0x000018030800a986 */ /* 0x0003e6000c101126 */
[----:B0---4-:R-:W-:Y:S01]  /*2e20*/  IMAD.WIDE.U32 R10, R43, R76, R14 ;  /* 0x0000004c2b0a7225 */ /* 0x011fe200078e000e */
[----:B------:R-:W-:Y:S06]  /*2e30*/  @P1 BRA `(.L_x_66) ;  /* 0x00000000000c1947 */ /* 0x000fec0003800000 */
[----:B------:R-:W1:Y:S02]  /*2e40*/  LDG.E.U8 R65, desc[UR38][R20.64+0x19] ;  /* 0x0000192614417981 */ /* 0x000e64000c1e1100 */
[----:B-1----:R-:W-:-:S05]  /*2e50*/  PRMT R3, R65, 0x8880, RZ ;  /* 0x0000888041037816 */ /* 0x002fca00000000ff */
[----:B------:R-:W-:-:S07]  /*2e60*/  IMAD R74, R3, R58, RZ ;  /* 0x0000003a034a7224 */ /* 0x000fce00078e02ff */
.L_x_66:
[----:B------:R-:W-:Y:S05]  /*2e70*/  BSYNC B1 ;  /* 0x0000000000017941 */ /* 0x000fea0003800000 */
.L_x_65:
[----:B------:R-:W-:Y:S01]  /*2e80*/  @!P1 IMAD R55, R55, R23, R74 ;  /* 0x0000001737379224 */ /* 0x000fe200078e024a */
[----:B------:R-:W-:Y:S01]  /*2e90*/  ISETP.GE.AND P2, PT, R78, 0x81, PT ;  /* 0x000000814e00780c */ /* 0x000fe20003f46270 */
[----:B------:R-:W-:Y:S01]  /*2ea0*/  BSSY B1, `(.L_x_67) ;  /* 0x000000c000017945 */ /* 0x000fe20003800000 */
[----:B------:R-:W-:Y:S02]  /*2eb0*/  IADD3 R10, P5, R10, R12, RZ ;  /* 0x0000000c0a0a7210 */ /* 0x000fe40007fbe0ff */
[----:B------:R0:W-:Y:S01]  /*2ec0*/  @!P1 STG.E.U8 desc[UR38][R8.64+0x19], R55 ;  /* 0x0000193708009986 */ /* 0x0001e2000c101126 */
[----:B------:R-:W-:Y:S02]  /*2ed0*/  ISETP.LT.OR P1, PT, R79, 0x1, !P2 ;  /* 0x000000014f00780c */ /* 0x000fe40005721670 */
[----:B------:R-:W-:Y:S02]  /*2ee0*/  IADD3.X R11, R13, R11, R41, P5, !PT ;  /* 0x0000000b0d0b7210 */ /* 0x000fe40002ffe429 */
[----:B------:R-:W-:-:S02]  /*2ef0*/  ISETP.GE.AND P0, PT, R78, 0x89, PT ;  /* 0x000000894e00780c */ /* 0x000fc40003f06270 */
[----:B------:R-:W-:Y:S02]  /*2f00*/  IADD3 R12, P4, P3, R70, R12, R66 ;  /* 0x0000000c460c7210 */ /* 0x000fe40007b9e042 */
[----:B------:R-:W-:-:S05]  /*2f10*/  ISETP.LT.OR P5, PT, R79, 0x2, !P2 ;  /* 0x000000024f00780c */ /* 0x000fca00057a1670 */
[----:B0-----:R-:W-:Y:S08]  /*2f20*/  @P1 BRA `(.L_x_68) ;  /* 0x00000000000c1947 */ /* 0x001ff00003800000 */
[----:B------:R-:W1:Y:S02]  /*2f30*/  LDG.E.U8 R65, desc[UR38][R10.64] ;  /* 0x000000260a417981 */ /* 0x000e64000c1e1100 */
[----:B-1----:R-:W-:-:S05]  /*2f40*/  PRMT R3, R65, 0x8880, RZ ;  /* 0x0000888041037816 */ /* 0x002fca00000000ff */
[----:B------:R-:W-:-:S07]  /*2f50*/  IMAD R74, R3, R58, RZ ;  /* 0x0000003a034a7224 */ /* 0x000fce00078e02ff */
.L_x_68:
[----:B------:R-:W-:Y:S05]  /*2f60*/  BSYNC B1 ;  /* 0x0000000000017941 */ /* 0x000fea0003800000 */
.L_x_67:
[----:B-1----:R-:W-:Y:S01]  /*2f70*/  @!P1 IMAD R3, R24, R23, R74 ;  /* 0x0000001718039224 */ /* 0x002fe200078e024a */
[----:B------:R-:W-:Y:S01]  /*2f80*/  BSSY B1, `(.L_x_69) ;  /* 0x0000007000017945 */ /* 0x000fe20003800000 */
[----:B------:R-:W-:-:S03]  /*2f90*/  IMAD.IADD R66, R41, 0x1, R67 ;  /* 0x0000000129427824 */ /* 0x000fc600078e0243 */
[----:B------:R0:W-:Y:S01]  /*2fa0*/  @!P1 STG.E.U8 desc[UR38][R4.64], R3 ;  /* 0x0000000304009986 */ /* 0x0001e2000c101126 */
[----:B------:R-:W-:Y:S05]  /*2fb0*/  @P5 BRA `(.L_x_70) ;  /* 0x00000000000c5947 */ /* 0x000fea0003800000 */
[----:B------:R-:W0:Y:S02]  /*2fc0*/  LDG.E.U8 R65, desc[UR38][R10.64+0x1] ;  /* 0x000001260a417981 */ /* 0x000e24000c1e1100 */
[----:B0-----:R-:W-:-:S05]  /*2fd0*/  PRMT R3, R65, 0x8880, RZ ;  /* 0x0000888041037816 */ /* 0x001fca00000000ff */
[----:B------:R-:W-:-:S07]  /*2fe0*/  IMAD R74, R3, R58, RZ ;  /* 0x0000003a034a7224 */ /* 0x000fce00078e02ff */
.L_x_70:
[----:B------:R-:W-:Y:S05]  /*2ff0*/  BSYNC B1 ;  /* 0x0000000000017941 */ /* 0x000fea0003800000 */
.L_x_69:
[----:B------:R-:W-:Y:S01]  /*3000*/  ISETP.LT.OR P1, PT, R79, 0x1, !P0 ;  /* 0x000000014f00780c */ /* 0x000fe20004721670 */
[----:B------:R-:W-:Y:S01]  /*3010*/  @!P5 IMAD R25, R25, R23, R74 ;  /* 0x000000171919d224 */ /* 0x000fe200078e024a */
[----:B------:R-:W-:Y:S01]  /*3020*/  BSSY B1, `(.L_x_71) ;  /* 0x000000a000017945 */ /* 0x000fe20003800000 */
[----:B------:R-:W-:Y:S02]  /*3030*/  IADD3.X R13, R15, R13, R66, P4, P3 ;  /* 0x0000000d0f0d7210 */ /* 0x000fe400027e6442 */
[C---:B------:R-:W-:Y:S01]  /*3040*/  ISETP.LT.OR P4, PT, R79.reuse, 0x2, !P0 ;  /* 0x000000024f00780c */ /* 0x040fe20004781670 */
[----:B------:R1:W-:Y:S01]  /*3050*/  @!P5 STG.E.U8 desc[UR38][R4.64+0x1], R25 ;  /* 0x000001190400d986 */ /* 0x0003e2000c101126 */
[C---:B------:R-:W-:Y:S02]  /*3060*/  ISETP.LT.OR P5, PT, R79.reuse, 0x9, !P2 ;  /* 0x000000094f00780c */ /* 0x040fe400057a1670 */
[----:B------:R-:W-:-:S04]  /*3070*/  ISETP.LT.OR P3, PT, R79, 0xa, !P2 ;  /* 0x0000000a4f00780c */ /* 0x000fc80005761670 */
[----:B------:R-:W-:Y:S09]  /*3080*/  @P1 BRA `(.L_x_72) ;  /* 0x00000000000c1947 */ /* 0x000ff20003800000 */
[----:B------:R-:W0:Y:S02]  /*3090*/  LDG.E.U8 R65, desc[UR38][R12.64] ;  /* 0x000000260c417981 */ /* 0x000e24000c1e1100 */
[----:B0-----:R-:W-:-:S05]  /*30a0*/  PRMT R3, R65, 0x8880, RZ ;  /* 0x0000888041037816 */ /* 0x001fca00000000ff */
[----:B------:R-:W-:-:S07]  /*30b0*/  IMAD R74, R3, R58, RZ ;  /* 0x0000003a034a7224 */ /* 0x000fce00078e02ff */
.L_x_72:
[----:B------:R-:W-:Y:S05]  /*30c0*/  BSYNC B1 ;  /* 0x0000000000017941 */ /* 0x000fea0003800000 */
.L_x_71:
[----:B0-----:R-:W-:Y:S01]  /*30d0*/  @!P1 IMAD R3, R26, R23, R74 ;  /* 0x000000171a039224 */ /* 0x001fe200078e024a */
[----:B------:R-:W-:Y:S04]  /*30e0*/  BSSY B1, `(.L_x_73) ;  /* 0x0000006000017945 */ /* 0x000fe80003800000 */
[----:B------:R0:W-:Y:S01]  /*30f0*/  @!P1 STG.E.U8 desc[UR38][R6.64], R3 ;  /* 0x0000000306009986 */ /* 0x0001e2000c101126 */
[----:B------:R-:W-:Y:S05]  /*3100*/  @P4 BRA `(.L_x_74) ;  /* 0x00000000000c4947 */ /* 0x000fea0003800000 */
[----:B------:R-:W0:Y:S02]  /*3110*/  LDG.E.U8 R65, desc[UR38][R12.64+0x1] ;  /* 0x000001260c417981 */ /* 0x000e24000c1e1100 */
[----:B0-----:R-:W-:-:S05]  /*3120*/  PRMT R3, R65, 0x8880, RZ ;  /* 0x0000888041037816 */ /* 0x001fca00000000ff */
[----:B------:R-:W-:-:S07]  /*3130*/  IMAD R74, R3, R58, RZ ;  /* 0x0000003a034a7224 */ /* 0x000fce00078e02ff */
.L_x_74:
[----:B------:R-:W-:Y:S05]  /*3140*/  BSYNC B1 ;  /* 0x0000000000017941 */ /* 0x000fea0003800000 */
.L_x_73:
[----:B------:R-:W-:Y:S01]  /*3150*/  @!P4 IMAD R27, R27, R23, R74 ;  /* 0x000000171b1bc224 */ /* 0x000fe200078e024a */
[----:B------:R-:W-:Y:S04]  /*3160*/  BSSY B1, `(.L_x_75) ;  /* 0x0000006000017945 */ /* 0x000fe80003800000 */
[----:B------:R2:W-:Y:S01]  /*3170*/  @!P4 STG.E.U8 desc[UR38][R6.64+0x1], R27 ;  /* 0x0000011b0600c986 */ /* 0x0005e2000c101126 */
[----:B------:R-:W-:Y:S05]  /*3180*/  @P5 BRA `(.L_x_76) ;  /* 0x00000000000c5947 */ /* 0x000fea0003800000 */
[----:B------:R-:W0:Y:S02]  /*3190*/  LDG.E.U8 R65, desc[UR38][R10.64+0x8] ;  /* 0x000008260a417981 */ /* 0x000e24000c1e1100 */
[----:B0-----:R-:W-:-:S05]  /*31a0*/  PRMT R3, R65, 0x8880, RZ ;  /* 0x0000888041037816 */ /* 0x001fca00000000ff */
[----:B------:R-:W-:-:S07]  /*31b0*/  IMAD R74, R3, R58, RZ ;  /* 0x0000003a034a7224 */ /* 0x000fce00078e02ff */
.L_x_76:
[----:B------:R-:W-:Y:S05]  /*31c0*/  BSYNC B1 ;  /* 0x0000000000017941 */ /* 0x000fea0003800000 */
.L_x_75:
[----:B0-----:R-:W-:Y:S01]  /*31d0*/  @!P5 IMAD R3, R28, R23, R74 ;  /* 0x000000171c03d224 */ /* 0x001fe200078e024a */
[----:B------:R-:W-:Y:S04]  /*31e0*/  BSSY B1, `(.L_x_77) ;  /* 0x0000006000017945 */ /* 0x000fe80003800000 */
[----:B------:R0:W-:Y:S01]  /*31f0*/  @!P5 STG.E.U8 desc[UR38][R4.64+0x8], R3 ;  /* 0x000008030400d986 */ /* 0x0001e2000c101126 */
[----:B------:R-:W-:Y:S05]  /*3200*/  @P3 BRA `(.L_x_78) ;  /* 0x00000000000c3947 */ /* 0x000fea0003800000 */
[----:B------:R-:W0:Y:S02]  /*3210*/  LDG.E.U8 R65, desc[UR38][R10.64+0x9] ;  /* 0x000009260a417981 */ /* 0x000e24000c1e1100 */
[----:B0-----:R-:W-:-:S05]  /*3220*/  PRMT R3, R65, 0x8880, RZ ;  /* 0x0000888041037816 */ /* 0x001fca00000000ff */
[----:B------:R-:W-:-:S07]  /*3230*/  IMAD R74, R3, R58, RZ ;  /* 0x0000003a034a7224 */ /* 0x000fce00078e02ff */
.L_x_78:
[----:B------:R-:W-:Y:S05]  /*3240*/  BSYNC B1 ;  /* 0x0000000000017941 */ /* 0x000fea0003800000 */
.L_x_77:
[----:B------:R-:W-:Y:S01]  /*3250*/  ISETP.LT.OR P5, PT, R79, 0x9, !P0 ;  /* 0x000000094f00780c */ /* 0x000fe200047a1670 */
[----:B------:R-:W-:Y:S01]  /*3260*/  @!P3 IMAD R29, R29, R23, R74 ;  /* 0x000000171d1db224 */ /* 0x000fe200078e024a */
[----:B------:R-:W-:Y:S01]  /*3270*/  BSSY B1, `(.L_x_79) ;  /* 0x0000009000017945 */ /* 0x000fe20003800000 */
[C---:B------:R-:W-:Y:S02]  /*3280*/  ISETP.LT.OR P4, PT, R79.reuse, 0xa, !P0 ;  /* 0x0000000a4f00780c */ /* 0x040fe40004781670 */
[C---:B------:R-:W-:Y:S01]  /*3290*/  ISETP.LT.OR P1, PT, R79.reuse, 0x12, !P2 ;  /* 0x000000124f00780c */ /* 0x040fe20005721670 */
[----:B------:R4:W-:Y:S01]  /*32a0*/  @!P3 STG.E.U8 desc[UR38][R4.64+0x9], R29 ;  /* 0x0000091d0400b986 */ /* 0x0009e2000c101126 */
[----:B------:R-:W-:-:S06]  /*32b0*/  ISETP.LT.OR P3, PT, R79, 0x11, !P2 ;  /* 0x000000114f00780c */ /* 0x000fcc0005761670 */
[----:B------:R-:W-:Y:S07]  /*32c0*/  @P5 BRA `(.L_x_80) ;  /* 0x00000000000c5947 */ /* 0x000fee0003800000 */
[----:B------:R-:W0:Y:S02]  /*32d0*/  LDG.E.U8 R65, desc[UR38][R12.64+0x8] ;  /* 0x000008260c417981 */ /* 0x000e24000c1e1100 */
[----:B0-----:R-:W-:-:S05]  /*32e0*/  PRMT R3, R65, 0x8880, RZ ;  /* 0x0000888041037816 */ /* 0x001fca00000000ff */
[----:B------:R-:W-:-:S07]  /*32f0*/  IMAD R74, R3, R58, RZ ;  /* 0x0000003a034a7224 */ /* 0x000fce00078e02ff */
.L_x_80:
[----:B------:R-:W-:Y:S05]  /*3300*/  BSYNC B1 ;  /* 0x0000000000017941 */ /* 0x000fea0003800000 */
.L_x_79:
[----:B0-----:R-:W-:Y:S01]  /*3310*/  @!P5 IMAD R3, R30, R23, R74 ;  /* 0x000000171e03d224 */ /* 0x001fe200078e024a */
[----:B------:R-:W-:Y:S04]  /*3320*/  BSSY B1, `(.L_x_81) ;  /* 0x0000006000017945 */ /* 0x000fe80003800000 */
[----:B------:R0:W-:Y:S01]  /*3330*/  @!P5 STG.E.U8 desc[UR38][R6.64+0x8], R3 ;  /* 0x000008030600d986 */ /* 0x0001e2000c101126 */
[----:B------:R-:W-:Y:S05]  /*3340*/  @P4 BRA `(.L_x_82) ;  /* 0x00000000000c4947 */ /* 0x000fea0003800000 */
[----:B------:R-:W0:Y:S02]  /*3350*/  LDG.E.U8 R65, desc[UR38][R12.64+0x9] ;  /* 0x000009260c417981 */ /* 0x000e24000c1e1100 */
[----:B0-----:R-:W-:-:S05]  /*3360*/  PRMT R3, R65, 0x8880, RZ ;  /* 0x0000888041037816 */ /* 0x001fca00000000ff */
[----:B------:R-:W-:-:S07]  /*3370*/  IMAD R74, R3, R58, RZ ;  /* 0x0000003a034a7224 */ /* 0x000fce00078e02ff */
.L_x_82:
[----:B------:R-:W-:Y:S05]  /*3380*/  BSYNC B1 ;  /* 0x0000000000017941 */ /* 0x000fea0003800000 */
.L_x_81:
[----:B------:R-:W-:Y:S01]  /*3390*/  @!P4 IMAD R31, R31, R23, R74 ;  /* 0x000000171f1fc224 */ /* 0x000fe200078e024a */
[----:B------:R-:W-:Y:S04]  /*33a0*/  BSSY B1, `(.L_x_83) ;  /* 0x0000006000017945 */ /* 0x000fe80003800000 */
[----:B------:R0:W-:Y:S01]  /*33b0*/  @!P4 STG.E.U8 desc[UR38][R6.64+0x9], R31 ;  /* 0x0000091f0600c986 */ /* 0x0001e2000c101126 */
[----:B------:R-:W-:Y:S05]  /*33c0*/  @P3 BRA `(.L_x_84) ;  /* 0x00000000000c3947 */ /* 0x000fea0003800000 */
[----:B------:R-:W0:Y:S02]  /*33d0*/  LDG.E.U8 R65, desc[UR38][R10.64+0x10] ;  /* 0x000010260a417981 */ /* 0x000e24000c1e1100 */
[----:B0-----:R-:W-:-:S05]  /*33e0*/  PRMT R3, R65, 0x8880, RZ ;  /* 0x0000888041037816 */ /* 0x001fca00000000ff */
[----:B------:R-:W-:-:S07]  /*33f0*/  IMAD R74, R3, R58, RZ ;  /* 0x0000003a034a7224 */ /* 0x000fce00078e02ff */
.L_x_84:
[----:B------:R-:W-:Y:S05]  /*3400*/  BSYNC B1 ;  /* 0x0000000000017941 */ /* 0x000fea0003800000 */
.L_x_83:
[----:B0-----:R-:W-:Y:S01]  /*3410*/  @!P3 IMAD R3, R32, R23, R74 ;  /* 0x000000172003b224 */ /* 0x001fe200078e024a */
[----:B------:R-:W-:Y:S04]  /*3420*/  BSSY B1, `(.L_x_85) ;  /* 0x0000006000017945 */ /* 0x000fe80003800000 */
[----:B------:R0:W-:Y:S01]  /*3430*/  @!P3 STG.E.U8 desc[UR38][R4.64+0x10], R3 ;  /* 0x000010030400b986 */ /* 0x0001e2000c101126 */
[----:B------:R-:W-:Y:S05]  /*3440*/  @P1 BRA `(.L_x_86) ;  /* 0x00000000000c1947 */ /* 0x000fea0003800000 */
[----:B------:R-:W0:Y:S02]  /*3450*/  LDG.E.U8 R65, desc[UR38][R10.64+0x11] ;  /* 0x000011260a417981 */ /* 0x000e24000c1e1100 */
[----:B0-----:R-:W-:-:S05]  /*3460*/  PRMT R3, R65, 0x8880, RZ ;  /* 0x0000888041037816 */ /* 0x001fca00000000ff */
[----:B------:R-:W-:-:S07]  /*3470*/  IMAD R74, R3, R58, RZ ;  /* 0x0000003a034a7224 */ /* 0x000fce00078e02ff */
.L_x_86:
[----:B------:R-:W-:Y:S05]  /*3480*/  BSYNC B1 ;  /* 0x0000000000017941 */ /* 0x000fea0003800000 */
.L_x_85:
[----:B------:R-:W-:Y:S01]  /*3490*/  ISETP.LT.OR P4, PT, R79, 0x11, !P0 ;  /* 0x000000114f00780c */ /* 0x000fe20004781670 */
[----:B------:R-:W-:Y:S01]  /*34a0*/  @!P1 IMAD R33, R33, R23, R74 ;  /* 0x0000001721219224 */ /* 0x000fe200078e024a */
[----:B------:R-:W-:Y:S01]  /*34b0*/  BSSY B1, `(.L_x_87) ;  /* 0x000000a000017945 */ /* 0x000fe20003800000 */
[C---:B------:R-:W-:Y:S02]  /*34c0*/  ISETP.LT.OR P3, PT, R79.reuse, 0x12, !P0 ;  /* 0x000000124f00780c */ /* 0x040fe40004761670 */
        /* <DEDUP_REMOVED lines=8> */
.L_x_88:
[----:B------:R-:W-:Y:S05]  /*3550*/  BSYNC B1 ;  /* 0x0000000000017941 */ /* 0x000fea0003800000 */
.L_x_87:
[----:B0-----:R-:W-:Y:S01]  /*3560*/  @!P4 IMAD R3, R34, R23, R74 ;  /* 0x000000172203c224 */ /* 0x001fe200078e024a */
[----:B------:R-:W-:Y:S04]  /*3570*/  BSSY B1, `(.L_x_89) ;  /* 0x0000006000017945 */ /* 0x000fe80003800000 */
[----:B------:R0:W-:Y:S01]  /*3580*/  @!P4 STG.E.U8 desc[UR38][R6.64+0x10], R3 ;  /* 0x000010030600c986 */ /* 0x0001e2000c101126 */
[----:B------:R-:W-:Y:S05]  /*3590*/  @P3 BRA `(.L_x_90) ;  /* 0x00000000000c3947 */ /* 0x000fea0003800000 */
[----:B------:R-:W0:Y:S02]  /*35a0*/  LDG.E.U8 R65, desc[UR38][R12.64+0x11] ;  /* 0x000011260c417981 */ /* 0x000e24000c1e1100 */
[----:B0-----:R-:W-:-:S05]  /*35b0*/  PRMT R3, R65, 0x8880, RZ ;  /* 0x0000888041037816 */ /* 0x001fca00000000ff */
[----:B------:R-:W-:-:S07]  /*35c0*/  IMAD R74, R3, R58, RZ ;  /* 0x0000003a034a7224 */ /* 0x000fce00078e02ff */
.L_x_90:
[----:B------:R-:W-:Y:S05]  /*35d0*/  BSYNC B1 ;  /* 0x0000000000017941 */ /* 0x000fea0003800000 */
.L_x_89:
[----:B------:R-:W-:Y:S01]  /*35e0*/  @!P3 IMAD R35, R35, R23, R74 ;  /* 0x000000172323b224 */ /* 0x000fe200078e024a */
[----:B------:R-:W-:Y:S04]  /*35f0*/  BSSY B1, `(.L_x_91) ;  /* 0x0000006000017945 */ /* 0x000fe80003800000 */
[----:B------:R0:W-:Y:S01]  /*3600*/  @!P3 STG.E.U8 desc[UR38][R6.64+0x11], R35 ;  /* 0x000011230600b986 */ /* 0x0001e2000c101126 */
[----:B------:R-:W-:Y:S05]  /*3610*/  @P1 BRA `(.L_x_92) ;  /* 0x00000000000c1947 */ /* 0x000fea0003800000 */
[----:B------:R-:W0:Y:S02]  /*3620*/  LDG.E.U8 R65, desc[UR38][R10.64+0x18] ;  /* 0x000018260a417981 */ /* 0x000e24000c1e1100 */
[----:B0-----:R-:W-:-:S05]  /*3630*/  PRMT R3, R65, 0x8880, RZ ;  /* 0x0000888041037816 */ /* 0x001fca00000000ff */
[----:B------:R-:W-:-:S07]  /*3640*/  IMAD R74, R3, R58, RZ ;  /* 0x0000003a034a7224 */ /* 0x000fce00078e02ff */
.L_x_92:
[----:B------:R-:W-:Y:S05]  /*3650*/  BSYNC B1 ;  /* 0x0000000000017941 */ /* 0x000fea0003800000 */
.L_x_91:
[----:B0-----:R-:W-:Y:S01]  /*3660*/  @!P1 IMAD R3, R36, R23, R74 ;  /* 0x0000001724039224 */ /* 0x001fe200078e024a */
[----:B------:R-:W-:Y:S04]  /*3670*/  BSSY B1, `(.L_x_93) ;  /* 0x0000006000017945 */ /* 0x000fe80003800000 */
[----:B------:R0:W-:Y:S01]  /*3680*/  @!P1 STG.E.U8 desc[UR38][R4.64+0x18], R3 ;  /* 0x0000180304009986 */ /* 0x0001e2000c101126 */
[----:B------:R-:W-:Y:S05]  /*3690*/  @P2 BRA `(.L_x_94) ;  /* 0x00000000000c2947 */ /* 0x000fea0003800000 */
[----:B------:R-:W0:Y:S02]  /*36a0*/  LDG.E.U8 R65, desc[UR38][R10.64+0x19] ;  /* 0x000019260a417981 */ /* 0x000e24000c1e1100 */
[----:B0-----:R-:W-:-:S05]  /*36b0*/  PRMT R3, R65, 0x8880, RZ ;  /* 0x0000888041037816 */ /* 0x001fca00000000ff */
[----:B------:R-:W-:-:S07]  /*36c0*/  IMAD R74, R3, R58, RZ ;  /* 0x0000003a034a7224 */ /* 0x000fce00078e02ff */
.L_x_94:
[----:B------:R-:W-:Y:S05]  /*36d0*/  BSYNC B1 ;  /* 0x0000000000017941 */ /* 0x000fea0003800000 */
.L_x_93:
[----:B------:R-:W-:Y:S01]  /*36e0*/  @!P2 IMAD R37, R37, R23, R74 ;  /* 0x000000172525a224 */ /* 0x000fe200078e024a */
[----:B------:R-:W-:Y:S04]  /*36f0*/  BSSY B1, `(.L_x_95) ;  /* 0x0000006000017945 */ /* 0x000fe80003800000 */
[----:B------:R0:W-:Y:S01]  /*3700*/  @!P2 STG.E.U8 desc[UR38][R4.64+0x19], R37 ;  /* 0x000019250400a986 */ /* 0x0001e2000c101126 */
[----:B------:R-:W-:Y:S05]  /*3710*/  @P5 BRA `(.L_x_96) ;  /* 0x00000000000c5947 */ /* 0x000fea0003800000 */
[----:B------:R-:W0:Y:S02]  /*3720*/  LDG.E.U8 R65, desc[UR38][R12.64+0x18] ;  /* 0x000018260c417981 */ /* 0x000e24000c1e1100 */
[----:B0-----:R-:W-:-:S05]  /*3730*/  PRMT R3, R65, 0x8880, RZ ;  /* 0x0000888041037816 */ /* 0x001fca00000000ff */
[----:B------:R-:W-:-:S07]  /*3740*/  IMAD R74, R3, R58, RZ ;  /* 0x0000003a034a7224 */ /* 0x000fce00078e02ff */
.L_x_96:
[----:B------:R-:W-:Y:S05]  /*3750*/  BSYNC B1 ;  /* 0x0000000000017941 */ /* 0x000fea0003800000 */
.L_x_95:
[----:B0-----:R-:W-:Y:S01]  /*3760*/  @!P5 IMAD R3, R38, R23, R74 ;  /* 0x000000172603d224 */ /* 0x001fe200078e024a */
[----:B------:R-:W-:Y:S01]  /*3770*/  ISETP.LT.OR P0, PT, R79, 0x1a, !P0 ;  /* 0x0000001a4f00780c */ /* 0x000fe20004701670 */
[----:B------:R-:W-:Y:S03]  /*3780*/  BSSY B1, `(.L_x_97) ;  /* 0x0000006000017945 */ /* 0x000fe60003800000 */
[----:B------:R0:W-:Y:S09]  /*3790*/  @!P5 STG.E.U8 desc[UR38][R6.64+0x18], R3 ;  /* 0x000018030600d986 */ /* 0x0001f2000c101126 */
[----:B------:R-:W-:Y:S05]  /*37a0*/  @P0 BRA `(.L_x_98) ;  /* 0x00000000000c0947 */ /* 0x000fea0003800000 */
[----:B------:R-:W0:Y:S02]  /*37b0*/  LDG.E.U8 R65, desc[UR38][R12.64+0x19] ;  /* 0x000019260c417981 */ /* 0x000e24000c1e1100 */
[----:B0-----:R-:W-:-:S05]  /*37c0*/  PRMT R3, R65, 0x8880, RZ ;  /* 0x0000888041037816 */ /* 0x001fca00000000ff */
[----:B------:R-:W-:-:S07]  /*37d0*/  IMAD R74, R3, R58, RZ ;  /* 0x0000003a034a7224 */ /* 0x000fce00078e02ff */
.L_x_98:
[----:B------:R-:W-:Y:S05]  /*37e0*/  BSYNC B1 ;  /* 0x0000000000017941 */ /* 0x000fea0003800000 */
.L_x_97:
[----:B------:R-:W-:Y:S01]  /*37f0*/  IMAD R39, R39, R23, R74 ;  /* 0x0000001727277224 */ /* 0x000fe200078e024a */
[----:B------:R-:W-:Y:S06]  /*3800*/  @P0 BRA `(.L_x_99) ;  /* 0x0000000400980947 */ /* 0x000fec0003800000 */
[----:B------:R0:W-:Y:S01]  /*3810*/  STG.E.U8 desc[UR38][R6.64+0x19], R39 ;  /* 0x0000192706007986 */ /* 0x0001e2000c101126 */
[----:B------:R-:W-:Y:S05]  /*3820*/  BRA `(.L_x_99) ;  /* 0x0000000400907947 */ /* 0x000fea0003800000 */
.L_x_34:
[C---:B------:R-:W-:Y:S02]  /*3830*/  ISETP.GE.AND P2, PT, R78.reuse, 0x1, PT ;  /* 0x000000014e00780c */ /* 0x040fe40003f46270 */
[----:B------:R-:W-:Y:S02]  /*3840*/  ISETP.GE.AND P0, PT, R78, 0x9, PT ;  /* 0x000000094e00780c */ /* 0x000fe40003f06270 */
[C---:B------:R-:W-:Y:S02]  /*3850*/  ISETP.LT.OR P3, PT, R79.reuse, 0x1, !P2 ;  /* 0x000000014f00780c */ /* 0x040fe40005761670 */
[C---:B------:R-:W-:Y:S02]  /*3860*/  ISETP.LT.OR P5, PT, R79.reuse, 0x2, !P2 ;  /* 0x000000024f00780c */ /* 0x040fe400057a1670 */
[C---:B------:R-:W-:Y:S02]  /*3870*/  ISETP.LT.OR P1, PT, R79.reuse, 0x1, !P0 ;  /* 0x000000014f00780c */ /* 0x040fe40004721670 */
[----:B------:R-:W-:-:S07]  /*3880*/  ISETP.LT.OR P4, PT, R79, 0x2, !P0 ;  /* 0x000000024f00780c */ /* 0x000fce0004781670 */
[-C--:B------:R-:W-:Y:S02]  /*3890*/  @!P3 IMAD R3, R40, R23.reuse, RZ ;  /* 0x000000172803b224 */ /* 0x080fe400078e02ff */
[-C--:B------:R-:W-:Y:S02]  /*38a0*/  @!P5 IMAD R41, R41, R23.reuse, RZ ;  /* 0x000000172929d224 */ /* 0x080fe400078e02ff */
[-C--:B------:R-:W-:Y:S01]  /*38b0*/  @!P1 IMAD R13, R42, R23.reuse, RZ ;  /* 0x000000172a0d9224 */ /* 0x080fe200078e02ff */
[----:B------:R0:W-:Y:S01]  /*38c0*/  @!P3 STG.E.U8 desc[UR38][R10.64], R3 ;  /* 0x000000030a00b986 */ /* 0x0001e2000c101126 */
[----:B------:R-:W-:Y:S01]  /*38d0*/  ISETP.LT.OR P3, PT, R79, 0x9, !P2 ;  /* 0x000000094f00780c */ /* 0x000fe20005761670 */
[----:B------:R-:W-:Y:S02]  /*38e0*/  @!P4 IMAD R43, R43, R23, RZ ;  /* 0x000000172b2bc224 */ /* 0x000fe400078e02ff */
[----:B------:R-:W-:Y:S01]  /*38f0*/  @!P5 STG.E.U8 desc[UR38][R10.64+0x1], R41 ;  /* 0x000001290a00d986 */ /* 0x000fe2000c101126 */
[----:B------:R-:W-:-:S03]  /*3900*/  ISETP.LT.OR P5, PT, R79, 0xa, !P2 ;  /* 0x0000000a4f00780c */ /* 0x000fc600057a1670 */
[----:B------:R1:W-:Y:S01]  /*3910*/  @!P1 STG.E.U8 desc[UR38][R8.64], R13 ;  /* 0x0000000d08009986 */ /* 0x0003e2000c101126 */
[----:B------:R-:W-:-:S03]  /*3920*/  ISETP.LT.OR P1, PT, R79, 0x9, !P0 ;  /* 0x000000094f00780c */ /* 0x000fc60004721670 */
[----:B------:R-:W-:Y:S01]  /*3930*/  @!P4 STG.E.U8 desc[UR38][R8.64+0x1], R43 ;  /* 0x0000012b0800c986 */ /* 0x000fe2000c101126 */
[----:B------:R-:W-:Y:S01]  /*3940*/  ISETP.LT.OR P4, PT, R79, 0xa, !P0 ;  /* 0x0000000a4f00780c */ /* 0x000fe20004781670 */
[----:B------:R-:W-:-:S04]  /*3950*/  @!P3 IMAD R15, R44, R23, RZ ;  /* 0x000000172c0fb224 */ /* 0x000fc800078e02ff */
[-C--:B------:R-:W-:Y:S01]  /*3960*/  @!P5 IMAD R45, R45, R23.reuse, RZ ;  /* 0x000000172d2dd224 */ /* 0x080fe200078e02ff */
[----:B------:R2:W-:Y:S01]  /*3970*/  @!P3 STG.E.U8 desc[UR38][R10.64+0x8], R15 ;  /* 0x0000080f0a00b986 */ /* 0x0005e2000c101126 */
[C---:B------:R-:W-:Y:S02]  /*3980*/  ISETP.LT.OR P3, PT, R79.reuse, 0x11, !P2 ;  /* 0x000000114f00780c */ /* 0x040fe40005761670 */
[-C--:B0-----:R-:W-:Y:S01]  /*3990*/  @!P1 IMAD R3, R46, R23.reuse, RZ ;  /* 0x000000172e039224 */ /* 0x081fe200078e02ff */
[----:B------:R-:W-:Y:S01]  /*39a0*/  @!P5 STG.E.U8 desc[UR38][R10.64+0x9], R45 ;  /* 0x0000092d0a00d986 */ /* 0x000fe2000c101126 */
[----:B------:R-:W-:Y:S02]  /*39b0*/  ISETP.LT.OR P5, PT, R79, 0x12, !P2 ;  /* 0x000000124f00780c */ /* 0x000fe400057a1670 */
[----:B------:R-:W-:Y:S01]  /*39c0*/  @!P4 IMAD R47, R47, R23, RZ ;  /* 0x000000172f2fc224 */ /* 0x000fe200078e02ff */
[----:B------:R0:W-:Y:S01]  /*39d0*/  @!P1 STG.E.U8 desc[UR38][R8.64+0x8], R3 ;  /* 0x0000080308009986 */ /* 0x0001e2000c101126 */
[----:B------:R-:W-:-:S03]  /*39e0*/  ISETP.LT.OR P1, PT, R79, 0x11, !P0 ;  /* 0x000000114f00780c */ /* 0x000fc60004721670 */
[----:B------:R-:W-:Y:S01]  /*39f0*/  @!P4 STG.E.U8 desc[UR38][R8.64+0x9], R47 ;  /* 0x0000092f0800c986 */ /* 0x000fe2000c101126 */
[----:B------:R-:W-:Y:S01]  /*3a00*/  ISETP.LT.OR P4, PT, R79, 0x12, !P0 ;  /* 0x000000124f00780c */ /* 0x000fe20004781670 */
[----:B-1----:R-:W-:-:S04]  /*3a10*/  @!P3 IMAD R13, R48, R23, RZ ;  /* 0x00000017300db224 */ /* 0x002fc800078e02ff */
[-C--:B------:R-:W-:Y:S01]  /*3a20*/  @!P5 IMAD R49, R49, R23.reuse, RZ ;  /* 0x000000173131d224 */ /* 0x080fe200078e02ff */
[----:B------:R1:W-:Y:S01]  /*3a30*/  @!P3 STG.E.U8 desc[UR38][R10.64+0x10], R13 ;  /* 0x0000100d0a00b986 */ /* 0x0003e2000c101126 */
[C---:B------:R-:W-:Y:S02]  /*3a40*/  ISETP.LT.OR P3, PT, R79.reuse, 0x19, !P2 ;  /* 0x000000194f00780c */ /* 0x040fe40005761670 */
[-C--:B--2---:R-:W-:Y:S01]  /*3a50*/  @!P1 IMAD R15, R50, R23.reuse, RZ ;  /* 0x00000017320f9224 */ /* 0x084fe200078e02ff */
[----:B------:R-:W-:Y:S01]  /*3a60*/  @!P5 STG.E.U8 desc[UR38][R10.64+0x11], R49 ;  /* 0x000011310a00d986 */ /* 0x000fe2000c101126 */
[----:B------:R-:W-:Y:S02]  /*3a70*/  ISETP.LT.OR P2, PT, R79, 0x1a, !P2 ;  /* 0x0000001a4f00780c */ /* 0x000fe40005741670 */
[----:B------:R-:W-:Y:S01]  /*3a80*/  @!P4 IMAD R51, R51, R23, RZ ;  /* 0x000000173333c224 */ /* 0x000fe200078e02ff */
[----:B------:R2:W-:Y:S01]  /*3a90*/  @!P1 STG.E.U8 desc[UR38][R8.64+0x10], R15 ;  /* 0x0000100f08009986 */ /* 0x0005e2000c101126 */
[----:B------:R-:W-:-:S02]  /*3aa0*/  ISETP.GE.AND P1, PT, R78, 0x81, PT ;  /* 0x000000814e00780c */ /* 0x000fc40003f26270 */
[C---:B------:R-:W-:Y:S01]  /*3ab0*/  ISETP.LT.OR P5, PT, R79.reuse, 0x19, !P0 ;  /* 0x000000194f00780c */ /* 0x040fe200047a1670 */
[----:B------:R-:W-:Y:S01]  /*3ac0*/  @!P4 STG.E.U8 desc[UR38][R8.64+0x11], R51 ;  /* 0x000011330800c986 */ /* 0x000fe2000c101126 */
[C---:B------:R-:W-:Y:S01]  /*3ad0*/  ISETP.LT.OR P0, PT, R79.reuse, 0x1a, !P0 ;  /* 0x0000001a4f00780c */ /* 0x040fe20004701670 */
[----:B0-----:R-:W-:Y:S01]  /*3ae0*/  @!P3 IMAD R3, R52, R23, RZ ;  /* 0x000000173403b224 */ /* 0x001fe200078e02ff */
[----:B------:R-:W-:-:S03]  /*3af0*/  ISETP.LT.OR P4, PT, R79, 0x1, !P1 ;  /* 0x000000014f00780c */ /* 0x000fc60004f81670 */
[----:B------:R-:W-:Y:S01]  /*3b00*/  @!P2 IMAD R53, R53, R23, RZ ;  /* 0x000000173535a224 */ /* 0x000fe200078e02ff */
[----:B------:R0:W-:Y:S01]  /*3b10*/  @!P3 STG.E.U8 desc[UR38][R10.64+0x18], R3 ;  /* 0x000018030a00b986 */ /* 0x0001e2000c101126 */
[----:B------:R-:W-:-:S03]  /*3b20*/  ISETP.LT.OR P3, PT, R79, 0x2, !P1 ;  /* 0x000000024f00780c */ /* 0x000fc60004f61670 */
[----:B------:R3:W-:Y:S01]  /*3b30*/  @!P2 STG.E.U8 desc[UR38][R10.64+0x19], R53 ;  /* 0x000019350a00a986 */ /* 0x0007e2000c101126 */
[-C--:B-1----:R-:W-:Y:S01]  /*3b40*/  @!P5 IMAD R13, R54, R23.reuse, RZ ;  /* 0x00000017360dd224 */ /* 0x082fe200078e02ff */
[----:B------:R-:W-:Y:S01]  /*3b50*/  ISETP.GE.AND P2, PT, R78, 0x89, PT ;  /* 0x000000894e00780c */ /* 0x000fe20003f46270 */
[-C--:B------:R-:W-:Y:S02]  /*3b60*/  @!P0 IMAD R55, R55, R23.reuse, RZ ;  /* 0x0000001737378224 */ /* 0x080fe400078e02ff */
[----:B--2---:R-:W-:Y:S01]  /*3b70*/  @!P4 IMAD R15, R24, R23, RZ ;  /* 0x00000017180fc224 */ /* 0x004fe200078e02ff */
[----:B------:R-:W-:Y:S01]  /*3b80*/  @!P5 STG.E.U8 desc[UR38][R8.64+0x18], R13 ;  /* 0x0000180d0800d986 */ /* 0x000fe2000c101126 */
[----:B------:R-:W-:-:S03]  /*3b90*/  ISETP.LT.OR P5, PT, R79, 0x1, !P2 ;  /* 0x000000014f00780c */ /* 0x000fc600057a1670 */
[----:B------:R-:W-:Y:S01]  /*3ba0*/  @!P3 IMAD R25, R25, R23, RZ ;  /* 0x000000171919b224 */ /* 0x000fe200078e02ff */
[----:B------:R-:W-:Y:S01]  /*3bb0*/  @!P0 STG.E.U8 desc[UR38][R8.64+0x19], R55 ;  /* 0x0000193708008986 */ /* 0x000fe2000c101126 */
[----:B------:R-:W-:-:S03]  /*3bc0*/  ISETP.LT.OR P0, PT, R79, 0x2, !P2 ;  /* 0x000000024f00780c */ /* 0x000fc60005701670 */
[----:B------:R-:W-:Y:S01]  /*3bd0*/  @!P4 STG.E.U8 desc[UR38][R4.64], R15 ;  /* 0x0000000f0400c986 */ /* 0x000fe2000c101126 */
[----:B------:R-:W-:-:S03]  /*3be0*/  ISETP.LT.OR P4, PT, R79, 0x9, !P1 ;  /* 0x000000094f00780c */ /* 0x000fc60004f81670 */
[----:B------:R-:W-:Y:S01]  /*3bf0*/  @!P3 STG.E.U8 desc[UR38][R4.64+0x1], R25 ;  /* 0x000001190400b986 */ /* 0x000fe2000c101126 */
[----:B------:R-:W-:Y:S01]  /*3c00*/  ISETP.LT.OR P3, PT, R79, 0xa, !P1 ;  /* 0x0000000a4f00780c */ /* 0x000fe20004f61670 */
[----:B0-----:R-:W-:-:S04]  /*3c10*/  @!P5 IMAD R3, R26, R23, RZ ;  /* 0x000000171a03d224 */ /* 0x001fc800078e02ff */
[-C--:B------:R-:W-:Y:S01]  /*3c20*/  @!P0 IMAD R27, R27, R23.reuse, RZ ;  /* 0x000000171b1b8224 */ /* 0x080fe200078e02ff */
[----:B------:R0:W-:Y:S01]  /*3c30*/  @!P5 STG.E.U8 desc[UR38][R6.64], R3 ;  /* 0x000000030600d986 */ /* 0x0001e2000c101126 */
[C---:B------:R-:W-:Y:S02]  /*3c40*/  ISETP.LT.OR P5, PT, R79.reuse, 0x11, !P1 ;  /* 0x000000114f00780c */ /* 0x040fe40004fa1670 */
[-C--:B---3--:R-:W-:Y:S01]  /*3c50*/  @!P4 IMAD R11, R28, R23.reuse, RZ ;  /* 0x000000171c0bc224 */ /* 0x088fe200078e02ff */
[----:B------:R-:W-:Y:S01]  /*3c60*/  @!P0 STG.E.U8 desc[UR38][R6.64+0x1], R27 ;  /* 0x0000011b06008986 */ /* 0x000fe2000c101126 */
[----:B------:R-:W-:Y:S02]  /*3c70*/  ISETP.LT.OR P0, PT, R79, 0x9, !P2 ;  /* 0x000000094f00780c */ /* 0x000fe40005701670 */
[----:B------:R-:W-:Y:S01]  /*3c80*/  @!P3 IMAD R29, R29, R23, RZ ;  /* 0x000000171d1db224 */ /* 0x000fe200078e02ff */
[----:B------:R1:W-:Y:S01]  /*3c90*/  @!P4 STG.E.U8 desc[UR38][R4.64+0x8], R11 ;  /* 0x0000080b0400c986 */ /* 0x0003e2000c101126 */
[----:B------:R-:W-:-:S03]  /*3ca0*/  ISETP.LT.OR P4, PT, R79, 0xa, !P2 ;  /* 0x0000000a4f00780c */ /* 0x000fc60005781670 */
[----:B------:R-:W-:Y:S01]  /*3cb0*/  @!P3 STG.E.U8 desc[UR38][R4.64+0x9], R29 ;  /* 0x0000091d0400b986 */ /* 0x000fe2000c101126 */
[----:B------:R-:W-:Y:S01]  /*3cc0*/  ISETP.LT.OR P3, PT, R79, 0x12, !P1 ;  /* 0x000000124f00780c */ /* 0x000fe20004f61670 */
[----:B0-----:R-:W-:-:S04]  /*3cd0*/  @!P5 IMAD R3, R32, R23, RZ ;  /* 0x000000172003d224 */ /* 0x001fc800078e02ff */
[----:B------:R-:W-:-:S04]  /*3ce0*/  @!P0 IMAD R9, R30, R23, RZ ;  /* 0x000000171e098224 */ /* 0x000fc800078e02ff */
[-C--:B------:R-:W-:Y:S01]  /*3cf0*/  @!P4 IMAD R31, R31, R23.reuse, RZ ;  /* 0x000000171f1fc224 */ /* 0x080fe200078e02ff */
[----:B------:R0:W-:Y:S01]  /*3d00*/  @!P0 STG.E.U8 desc[UR38][R6.64+0x8], R9 ;  /* 0x0000080906008986 */ /* 0x0001e2000c101126 */
[----:B------:R-:W-:Y:S02]  /*3d10*/  ISETP.LT.OR P0, PT, R79, 0x11, !P2 ;  /* 0x000000114f00780c */ /* 0x000fe40005701670 */
[----:B------:R-:W-:Y:S01]  /*3d20*/  @!P3 IMAD R33, R33, R23, RZ ;  /* 0x000000172121b224 */ /* 0x000fe200078e02ff */
[----:B------:R-:W-:Y:S01]  /*3d30*/  @!P4 STG.E.U8 desc[UR38][R6.64+0x9], R31 ;  /* 0x0000091f0600c986 */ /* 0x000fe2000c101126 */
[----:B------:R-:W-:-:S03]  /*3d40*/  ISETP.LT.OR P4, PT, R79, 0x12, !P2 ;  /* 0x000000124f00780c */ /* 0x000fc60005781670 */
[----:B------:R-:W-:Y:S01]  /*3d50*/  @!P3 STG.E.U8 desc[UR38][R4.64+0x11], R33 ;  /* 0x000011210400b986 */ /* 0x000fe2000c101126 */
[C---:B------:R-:W-:Y:S02]  /*3d60*/  ISETP.LT.OR P3, PT, R79.reuse, 0x19, !P1 ;  /* 0x000000194f00780c */ /* 0x040fe40004f61670 */
[C---:B------:R-:W-:Y:S01]  /*3d70*/  ISETP.LT.OR P1, PT, R79.reuse, 0x1a, !P1 ;  /* 0x0000001a4f00780c */ /* 0x040fe20004f21670 */
[----:B------:R2:W-:Y:S01]  /*3d80*/  @!P5 STG.E.U8 desc[UR38][R4.64+0x10], R3 ;  /* 0x000010030400d986 */ /* 0x0005e2000c101126 */
[C---:B------:R-:W-:Y:S01]  /*3d90*/  ISETP.LT.OR P5, PT, R79.reuse, 0x19, !P2 ;  /* 0x000000194f00780c */ /* 0x040fe200057a1670 */
[----:B-1----:R-:W-:Y:S01]  /*3da0*/  @!P0 IMAD R11, R34, R23, RZ ;  /* 0x00000017220b8224 */ /* 0x002fe200078e02ff */
[----:B------:R-:W-:-:S03]  /*3db0*/  ISETP.LT.OR P2, PT, R79, 0x1a, !P2 ;  /* 0x0000001a4f00780c */ /* 0x000fc60005741670 */
[-C--:B------:R-:W-:Y:S01]  /*3dc0*/  @!P4 IMAD R35, R35, R23.reuse, RZ ;  /* 0x000000172323c224 */ /* 0x080fe200078e02ff */
[----:B------:R1:W-:Y:S03]  /*3dd0*/  @!P0 STG.E.U8 desc[UR38][R6.64+0x10], R11 ;  /* 0x0000100b06008986 */ /* 0x0003e6000c101126 */
[-C--:B0-----:R-:W-:Y:S01]  /*3de0*/  @!P3 IMAD R9, R36, R23.reuse, RZ ;  /* 0x000000172409b224 */ /* 0x081fe200078e02ff */
[----:B------:R1:W-:Y:S01]  /*3df0*/  @!P4 STG.E.U8 desc[UR38][R6.64+0x11], R35 ;  /* 0x000011230600c986 */ /* 0x0003e2000c101126 */
[-C--:B------:R-:W-:Y:S02]  /*3e00*/  @!P1 IMAD R37, R37, R23.reuse, RZ ;  /* 0x0000001725259224 */ /* 0x080fe400078e02ff */
[-C--:B--2---:R-:W-:Y:S01]  /*3e10*/  @!P5 IMAD R3, R38, R23.reuse, RZ ;  /* 0x000000172603d224 */ /* 0x084fe200078e02ff */
[----:B------:R1:W-:Y:S01]  /*3e20*/  @!P3 STG.E.U8 desc[UR38][R4.64+0x18], R9 ;  /* 0x000018090400b986 */ /* 0x0003e2000c101126 */
[----:B------:R-:W-:-:S03]  /*3e30*/  @!P2 IMAD R39, R39, R23, RZ ;  /* 0x000000172727a224 */ /* 0x000fc600078e02ff */
[----:B------:R1:W-:Y:S04]  /*3e40*/  @!P1 STG.E.U8 desc[UR38][R4.64+0x19], R37 ;  /* 0x0000192504009986 */ /* 0x0003e8000c101126 */
[----:B------:R1:W-:Y:S04]  /*3e50*/  @!P5 STG.E.U8 desc[UR38][R6.64+0x18], R3 ;  /* 0x000018030600d986 */ /* 0x0003e8000c101126 */
[----:B------:R1:W-:Y:S02]  /*3e60*/  @!P2 STG.E.U8 desc[UR38][R6.64+0x19], R39 ;  /* 0x000019270600a986 */ /* 0x0003e4000c101126 */
.L_x_99:
[----:B------:R-:W-:Y:S05]  /*3e70*/  BSYNC B0 ;  /* 0x0000000000007941 */ /* 0x000fea0003800000 */
.L_x_33:
[----:B------:R-:W-:Y:S01]  /*3e80*/  IADD3 R16, P0, R16, UR36, RZ ;  /* 0x0000002410107c10 */ /* 0x000fe2000ff1e0ff */
[----:B------:R-:W-:Y:S01]  /*3e90*/  ULDC.64 UR4, c[0x0][0x650] ;  /* 0x0001940000047ab9 */ /* 0x000fe20000000a00 */
[----:B01----:R-:W-:Y:S01]  /*3ea0*/  PRMT R3, RZ, 0x7610, R3 ;  /* 0x00007610ff037816 */ /* 0x003fe20000000003 */
[----:B------:R-:W-:Y:S01]  /*3eb0*/  IMAD.MOV.U32 R68, RZ, RZ, -0x1 ;  /* 0xffffffffff447424 */ /* 0x000fe200078e00ff */
[----:B------:R-:W-:Y:S01]  /*3ec0*/  IADD3.X R17, R17, UR42, RZ, P0, !PT ;  /* 0x0000002a11117c10 */ /* 0x000fe200087fe4ff */
[----:B------:R-:W-:Y:S01]  /*3ed0*/  IMAD.MOV.U32 R66, RZ, RZ, -0x1 ;  /* 0xffffffffff427424 */ /* 0x000fe200078e00ff */
[----:B------:R-:W-:-:S04]  /*3ee0*/  ISETP.GE.U32.AND P0, PT, R16, UR4, PT ;  /* 0x0000000410007c0c */ /* 0x000fc8000bf06070 */
[----:B------:R-:W-:-:S13]  /*3ef0*/  ISETP.GE.U32.AND.EX P0, PT, R17, UR5, PT, P0 ;  /* 0x0000000511007c0c */ /* 0x000fda000bf06100 */
[----:B------:R-:W-:Y:S05]  /*3f00*/  @P0 BRA `(.L_x_100) ;  /* 0x0000000400500947 */ /* 0x000fea0003800000 */
[----:B------:R-:W0:Y:S01]  /*3f10*/  LDC.64 R10, c[0x0][0x628] ;  /* 0x00018a00ff0a7b82 */ /* 0x000e220000000a00 */
[----:B------:R-:W1:Y:S01]  /*3f20*/  S2R R20, SR_CTAID.X ;  /* 0x0000000000147919 */ /* 0x000e620000002500 */
[----:B---3--:R-:W-:Y:S02]  /*3f30*/  IMAD.MOV.U32 R8, RZ, RZ, R16 ;  /* 0x000000ffff087224 */ /* 0x008fe400078e0010 */
[----:B------:R-:W-:Y:S01]  /*3f40*/  IMAD.MOV.U32 R9, RZ, RZ, R17 ;  /* 0x000000ffff097224 */ /* 0x000fe200078e0011 */
[----:B------:R-:W3:Y:S03]  /*3f50*/  S2R R21, SR_CTAID.Y ;  /* 0x0000000000157919 */ /* 0x000ee60000002600 */
[----:B------:R-:W1:Y:S08]  /*3f60*/  LDC R0, c[0x0][0x630] ;  /* 0x00018c00ff007b82 */ /* 0x000e700000000800 */
[----:B------:R-:W1:Y:S01]  /*3f70*/  LDC.64 R14, c[0x0][0x620] ;  /* 0x00018800ff0e7b82 */ /* 0x000e620000000a00 */
[----:B0-----:R-:W-:-:S04]  /*3f80*/  ISETP.NE.U32.AND P0, PT, R10, RZ, PT ;  /* 0x000000ff0a00720c */ /* 0x001fc80003f05070 */
[----:B------:R-:W-:-:S13]  /*3f90*/  ISETP.NE.AND.EX P0, PT, R11, RZ, PT, P0 ;  /* 0x000000ff0b00720c */ /* 0x000fda0003f05300 */
[----:B-1-3--:R-:W-:Y:S05]  /*3fa0*/  @!P0 BRA `(.L_x_101) ;  /* 0x0000000000288947 */ /* 0x00afea0003800000 */
[----:B------:R-:W0:Y:S02]  /*3fb0*/  LDC R3, c[0x0][0x634] ;  /* 0x00018d00ff037b82 */ /* 0x000e240000000800 */
[----:B0-----:R-:W-:-:S05]  /*3fc0*/  IADD3 R3, P0, R16, R3, RZ ;  /* 0x0000000310037210 */ /* 0x001fca0007f1e0ff */
[----:B------:R-:W-:-:S04]  /*3fd0*/  IMAD.X R13, RZ, RZ, R17, P0 ;  /* 0x000000ffff0d7224 */ /* 0x000fc800000e0611 */
[----:B----4-:R-:W-:-:S04]  /*3fe0*/  IMAD.WIDE.U32 R4, R13, R10, RZ ;  /* 0x0000000a0d047225 */ /* 0x010fc800078e00ff */
[----:B--2---:R-:W-:-:S04]  /*3ff0*/  IMAD.WIDE.U32 R6, P0, R3, R11, R4 ;  /* 0x0000000b03067225 */ /* 0x004fc80007800004 */
[----:B------:R-:W-:-:S04]  /*4000*/  IMAD.WIDE.U32 R4, R3, R10, RZ ;  /* 0x0000000a03047225 */ /* 0x000fc800078e00ff */
[----:B------:R-:W-:Y:S01]  /*4010*/  IMAD.X R9, RZ, RZ, RZ, P0 ;  /* 0x000000ffff097224 */ /* 0x000fe200000e06ff */
[----:B------:R-:W-:Y:S01]  /*4020*/  IADD3 RZ, P0, R5, R6, RZ ;  /* 0x0000000605ff7210 */ /* 0x000fe20007f1e0ff */
[----:B------:R-:W-:-:S04]  /*4030*/  IMAD.MOV.U32 R8, RZ, RZ, R7 ;  /* 0x000000ffff087224 */ /* 0x000fc800078e0007 */
[----:B------:R-:W-:-:S08]  /*4040*/  IMAD.WIDE.U32.X R8, R13, R11, R8, P0 ;  /* 0x0000000b0d087225 */ /* 0x000fd000000e0408 */
.L_x_101:
[----:B----4-:R-:W0:Y:S01]  /*4050*/  LDC.64 R28, c[0x0][0x640] ;  /* 0x00019000ff1c7b82 */ /* 0x010e220000000a00 */
[-CC-:B------:R-:W-:Y:S01]  /*4060*/  SHF.R.U64 R66, R8, R0.reuse, R9.reuse ;  /* 0x0000000008427219 */ /* 0x180fe20000001209 */
[----:B------:R-:W-:Y:S01]  /*4070*/  ULDC UR4, c[0x0][0x150] ;  /* 0x0000540000047ab9 */ /* 0x000fe20000000800 */
[----:B------:R-:W-:Y:S02]  /*4080*/  SHF.R.U32.HI R0, RZ, R0, R9 ;  /* 0x00000000ff007219 */ /* 0x000fe40000011609 */
[----:B------:R-:W-:Y:S02]  /*4090*/  IADD3 R3, P0, RZ, -R66, RZ ;  /* 0x80000042ff037210 */ /* 0x000fe40007f1e0ff */
[----:B--2---:R-:W-:Y:S01]  /*40a0*/  I2FP.F32.U32 R7, R20 ;  /* 0x0000001400077245 */ /* 0x004fe20000201000 */
[----:B------:R-:W1:Y:S02]  /*40b0*/  LDC R6, c[0x0][0x618] ;  /* 0x00018600ff067b82 */ /* 0x000e640000000800 */
[----:B------:R-:W-:-:S02]  /*40c0*/  IMAD.X R5, RZ, RZ, ~R0, P0 ;  /* 0x000000ffff057224 */ /* 0x000fc400000e0e00 */
[----:B------:R-:W-:Y:S01]  /*40d0*/  FMUL R7, R7, UR4 ;  /* 0x0000000407077c20 */ /* 0x000fe20008400000 */
[----:B------:R-:W-:Y:S01]  /*40e0*/  ULDC UR4, c[0x0][0x154] ;  /* 0x0000550000047ab9 */ /* 0x000fe20000000800 */
[-C--:B------:R-:W-:Y:S02]  /*40f0*/  IMAD R0, R5, R14.reuse, RZ ;  /* 0x0000000e05007224 */ /* 0x080fe400078e02ff */
[----:B------:R-:W2:Y:S01]  /*4100*/  LDC R8, c[0x0][0x608] ;  /* 0x00018200ff087b82 */ /* 0x000ea20000000800 */
[C---:B------:R-:W-:Y:S01]  /*4110*/  IMAD.WIDE.U32 R4, R3.reuse, R14, R16 ;  /* 0x0000000e03047225 */ /* 0x040fe200078e0010 */
[----:B------:R-:W3:Y:S03]  /*4120*/  F2I.U32.TRUNC.NTZ R7, R7 ;  /* 0x0000000700077305 */ /* 0x000ee6000020f000 */
[----:B------:R-:W-:Y:S01]  /*4130*/  IMAD R3, R3, R15, R0 ;  /* 0x0000000f03037224 */ /* 0x000fe200078e0200 */
[----:B------:R-:W-:-:S02]  /*4140*/  I2FP.F32.U32 R0, R21 ;  /* 0x0000001500007245 */ /* 0x000fc40000201000 */
[----:B------:R-:W4:Y:S01]  /*4150*/  LDC R26, c[0x0][0x658] ;  /* 0x00019600ff1a7b82 */ /* 0x000f220000000800 */
[----:B------:R-:W-:Y:S01]  /*4160*/  IMAD.IADD R3, R5, 0x1, R3 ;  /* 0x0000000105037824 */ /* 0x000fe200078e0203 */
[----:B0-----:R-:W-:Y:S01]  /*4170*/  ISETP.NE.U32.AND P0, PT, R28, RZ, PT ;  /* 0x000000ff1c00720c */ /* 0x001fe20003f05070 */
[----:B------:R-:W-:-:S03]  /*4180*/  FMUL R0, R0, UR4 ;  /* 0x0000000400007c20 */ /* 0x000fc60008400000 */
[----:B------:R-:W-:Y:S01]  /*4190*/  ISETP.NE.AND.EX P0, PT, R29, RZ, PT, P0 ;  /* 0x000000ff1d00720c */ /* 0x000fe20003f05300 */
[----:B------:R0:W0:Y:S01]  /*41a0*/  F2I.U32.TRUNC.NTZ R14, R0 ;  /* 0x00000000000e7305 */ /* 0x000022000020f000 */
[----:B------:R-:W0:Y:S01]  /*41b0*/  LDC R9, c[0x0][0x144] ;  /* 0x00005100ff097b82 */ /* 0x000e220000000800 */
[-C--:B-1----:R-:W-:Y:S01]  /*41c0*/  SHF.R.U64 R10, R4, R6.reuse, R3 ;  /* 0x00000006040a7219 */ /* 0x082fe20000001203 */
[----:B---3--:R-:W-:Y:S01]  /*41d0*/  IMAD.MOV R7, RZ, RZ, -R7 ;  /* 0x000000ffff077224 */ /* 0x008fe200078e0a07 */
[----:B------:R-:W-:-:S05]  /*41e0*/  SHF.R.U32.HI R3, RZ, R6, R3 ;  /* 0x00000006ff037219 */ /* 0x000fca0000011603 */
[----:B------:R-:W1:Y:S01]  /*41f0*/  LDC R24, c[0x0][0x148] ;  /* 0x00005200ff187b82 */ /* 0x000e620000000800 */
[-CC-:B--2---:R-:W-:Y:S02]  /*4200*/  SHF.R.U64 R12, R10, R8.reuse, R3.reuse ;  /* 0x000000080a0c7219 */ /* 0x184fe40000001203 */
[----:B------:R-:W-:-:S05]  /*4210*/  SHF.R.U32.HI R3, RZ, R8, R3 ;  /* 0x00000008ff037219 */ /* 0x000fca0000011603 */
[----:B------:R-:W2:Y:S01]  /*4220*/  LDC R15, c[0x0][0x600] ;  /* 0x00018000ff0f7b82 */ /* 0x000ea20000000800 */
[-CC-:B----4-:R-:W-:Y:S02]  /*4230*/  SHF.R.U64 R13, R12, R26.reuse, R3.reuse ;  /* 0x0000001a0c0d7219 */ /* 0x190fe40000001203 */
[----:B------:R-:W-:-:S03]  /*4240*/  SHF.R.U32.HI R5, RZ, R26, R3 ;  /* 0x0000001aff057219 */ /* 0x000fc60000011603 */
[----:B------:R-:W-:Y:S02]  /*4250*/  IMAD.MOV.U32 R4, RZ, RZ, R13 ;  /* 0x000000ffff047224 */ /* 0x000fe400078e000d */
[----:B------:R-:W3:Y:S01]  /*4260*/  LDC R27, c[0x0][0x648] ;  /* 0x00019200ff1b7b82 */ /* 0x000ee20000000800 */
[----:B0-----:R-:W-:-:S07]  /*4270*/  IMAD R25, R9, R7, R20 ;  /* 0x0000000709197224 */ /* 0x001fce00078e0214 */
[----:B------:R-:W0:Y:S08]  /*4280*/  LDC R30, c[0x0][0x638] ;  /* 0x00018e00ff1e7b82 */ /* 0x000e300000000800 */
[----:B------:R-:W4:Y:S01]  /*4290*/  LDC R31, c[0x0][0x610] ;  /* 0x00018400ff1f7b82 */ /* 0x000f220000000800 */
[----:B-1----:R-:W-:Y:S05]  /*42a0*/  @!P0 BRA `(.L_x_102) ;  /* 0x0000000000288947 */ /* 0x002fea0003800000 */
[----:B------:R-:W1:Y:S02]  /*42b0*/  LDC R0, c[0x0][0x64c] ;  /* 0x00019300ff007b82 */ /* 0x000e640000000800 */
[----:B-1----:R-:W-:-:S05]  /*42c0*/  IADD3 R3, P0, R13, R0, RZ ;  /* 0x000000000d037210 */ /* 0x002fca0007f1e0ff */
        /* <DEDUP_REMOVED lines=8> */
.L_x_102:
[----:B------:R-:W-:Y:S01]  /*4350*/  ISETP.NE.AND P0, PT, R2, 0x1, PT ;  /* 0x000000010200780c */ /* 0x000fe20003f05270 */
[----:B------:R-:W-:Y:S01]  /*4360*/  IMAD.MOV R14, RZ, RZ, -R14 ;  /* 0x000000ffff0e7224 */ /* 0x000fe200078e0a0e */
[----:B---3--:R-:W-:Y:S01]  /*4370*/  SHF.R.U64 R0, R4, R27, R5 ;  /* 0x0000001b04007219 */ /* 0x008fe20000001205 */
[----:B--2---:R-:W-:Y:S01]  /*4380*/  VIADD R5, R15, 0xffffffff ;  /* 0xffffffff0f057836 */ /* 0x004fe20000000000 */
[----:B------:R-:W-:-:S03]  /*4390*/  LOP3.LUT R3, R12, R63, RZ, 0xc0, !PT ;  /* 0x0000003f0c037212 */ /* 0x000fc600078ec0ff */
[----:B------:R-:W-:Y:S01]  /*43a0*/  IMAD.MOV R4, RZ, RZ, -R0 ;  /* 0x000000ffff047224 */ /* 0x000fe200078e0a00 */
[----:B------:R-:W-:Y:S01]  /*43b0*/  LOP3.LUT R10, R10, R5, RZ, 0xc0, !PT ;  /* 0x000000050a0a7212 */ /* 0x000fe200078ec0ff */
[----:B------:R-:W-:Y:S02]  /*43c0*/  IMAD R0, R60, R0, R3 ;  /* 0x000000003c007224 */ /* 0x000fe400078e0203 */
[----:B0-----:R-:W-:Y:S02]  /*43d0*/  IMAD R3, R4, R30, R13 ;  /* 0x0000001e04037224 */ /* 0x001fe400078e020d */
[----:B------:R-:W-:Y:S02]  /*43e0*/  @P0 IMAD R25, R24, R14, R21 ;  /* 0x0000000e18190224 */ /* 0x000fe400078e0215 */
[----:B------:R-:W-:Y:S02]  /*43f0*/  IMAD R5, R3, R15, R10 ;  /* 0x0000000f03057224 */ /* 0x000fe400078e020a */
[----:B----4-:R-:W-:-:S02]  /*4400*/  IMAD R0, R0, R31, R25 ;  /* 0x0000001f00007224 */ /* 0x010fc400078e0219 */
[----:B------:R-:W-:-:S03]  /*4410*/  IMAD.MOV.U32 R4, RZ, RZ, 0x1 ;  /* 0x00000001ff047424 */ /* 0x000fc600078e00ff */
[----:B------:R-:W-:Y:S02]  /*4420*/  SEL R68, R5, R0, !P0 ;  /* 0x0000000005447207 */ /* 0x000fe40004000000 */
[----:B------:R-:W-:Y:S02]  /*4430*/  PRMT R3, R4, 0x7610, R3 ;  /* 0x0000761004037816 */ /* 0x000fe40000000003 */
[----:B------:R-:W-:-:S07]  /*4440*/  SEL R0, R0, R5, !P0 ;  /* 0x0000000500007207 */ /* 0x000fce0004000000 */
.L_x_100:
[----:B------:R-:W-:Y:S01]  /*4450*/  LOP3.LUT P0, RZ, R3, 0xff, RZ, 0xc0, !PT ;  /* 0x000000ff03ff7812 */ /* 0x000fe2000780c0ff */
[----:B------:R-:W-:-:S12]  /*4460*/  IMAD.MOV.U32 R67, RZ, RZ, R0 ;  /* 0x000000ffff437224 */ /* 0x000fd800078e0000 */
[----:B------:R-:W-:Y:S05]  /*4470*/  @P0 BRA `(.L_x_103) ;  /* 0xffffffd000540947 */ /* 0x000fea000383ffff */
[----:B------:R-:W-:Y:S05]  /*4480*/  EXIT ;  /* 0x000000000000794d */ /* 0x000fea0003800000 */
.L_x_8:
        /* <DEDUP_REMOVED lines=26> */
.L_x_105:
[----:B------:R-:W0:Y:S01]  /*4630*/  LDC.64 R28, c[0x0][0x640] ;  /* 0x00019000ff1c7b82 */ /* 0x000e220000000a00 */
[-CC-:B------:R-:W-:Y:S01]  /*4640*/  SHF.R.U64 R22, R14, R6.reuse, R15.reuse ;  /* 0x000000060e167219 */ /* 0x180fe2000000120f */
[----:B------:R-:W-:Y:S01]  /*4650*/  IMAD.MOV.U32 R30, RZ, RZ, 0x1 ;  /* 0x00000001ff1e7424 */ /* 0x000fe200078e00ff */
[----:B------:R-:W-:Y:S02]  /*4660*/  SHF.R.U32.HI R6, RZ, R6, R15 ;  /* 0x00000006ff067219 */ /* 0x000fe4000001160f */
[----:B------:R-:W-:-:S03]  /*4670*/  IADD3 R13, P0, RZ, -R22, RZ ;  /* 0x80000016ff0d7210 */ /* 0x000fc60007f1e0ff */
[----:B------:R-:W1:Y:S02]  /*4680*/  LDC R12, c[0x0][0x618] ;  /* 0x00018600ff0c7b82 */ /* 0x000e640000000800 */
[----:B------:R-:W-:-:S04]  /*4690*/  IMAD.X R11, RZ, RZ, ~R6, P0 ;  /* 0x000000ffff0b7224 */ /* 0x000fc800000e0e06 */
[-C--:B------:R-:W-:Y:S02]  /*46a0*/  IMAD R6, R11, R24.reuse, RZ ;  /* 0x000000180b067224 */ /* 0x080fe400078e02ff */
[----:B------:R-:W2:Y:S01]  /*46b0*/  LDC R14, c[0x0][0x608] ;  /* 0x00018200ff0e7b82 */ /* 0x000ea20000000800 */
[----:B------:R-:W-:-:S04]  /*46c0*/  IMAD.WIDE.U32 R10, R13, R24, R16 ;  /* 0x000000180d0a7225 */ /* 0x000fc800078e0010 */
[----:B------:R-:W-:-:S03]  /*46d0*/  IMAD R13, R13, R25, R6 ;  /* 0x000000190d0d7224 */ /* 0x000fc600078e0206 */
[----:B------:R-:W3:Y:S01]  /*46e0*/  LDC R27, c[0x0][0x658] ;  /* 0x00019600ff1b7b82 */ /* 0x000ee20000000800 */
[----:B------:R-:W-:Y:S01]  /*46f0*/  IMAD.IADD R11, R11, 0x1, R13 ;  /* 0x000000010b0b7824 */ /* 0x000fe200078e020d */
[----:B0-----:R-:W-:-:S04]  /*4700*/  ISETP.NE.U32.AND P0, PT, R28, RZ, PT ;  /* 0x000000ff1c00720c */ /* 0x001fc80003f05070 */
[----:B------:R-:W-:Y:S02]  /*4710*/  ISETP.NE.AND.EX P0, PT, R29, RZ, PT, P0 ;  /* 0x000000ff1d00720c */ /* 0x000fe40003f05300 */
[----:B------:R-:W0:Y:S01]  /*4720*/  LDC R20, c[0x0][0x600] ;  /* 0x00018000ff147b82 */ /* 0x000e220000000800 */
[-CC-:B-1----:R-:W-:Y:S01]  /*4730*/  SHF.R.U64 R8, R10, R12.reuse, R11.reuse ;  /* 0x0000000c0a087219 */ /* 0x182fe2000000120b */
[----:B------:R-:W-:Y:S01]  /*4740*/  IMAD.MOV.U32 R10, RZ, RZ, -0x1 ;  /* 0xffffffffff0a7424 */ /* 0x000fe200078e00ff */
[----:B------:R-:W-:-:S05]  /*4750*/  SHF.R.U32.HI R11, RZ, R12, R11 ;  /* 0x0000000cff0b7219 */ /* 0x000fca000001160b */
[----:B------:R-:W1:Y:S01]  /*4760*/  LDC R24, c[0x0][0x648] ;  /* 0x00019200ff187b82 */ /* 0x000e620000000800 */
[-CC-:B--2---:R-:W-:Y:S02]  /*4770*/  SHF.R.U64 R21, R8, R14.reuse, R11.reuse ;  /* 0x0000000e08157219 */ /* 0x184fe4000000120b */
[----:B------:R-:W-:-:S05]  /*4780*/  SHF.R.U32.HI R6, RZ, R14, R11 ;  /* 0x0000000eff067219 */ /* 0x000fca000001160b */
[----:B------:R-:W2:Y:S01]  /*4790*/  LDC R26, c[0x0][0x638] ;  /* 0x00018e00ff1a7b82 */ /* 0x000ea20000000800 */
[-C--:B---3--:R-:W-:Y:S02]  /*47a0*/  SHF.L.U32 R10, R10, R27.reuse, RZ ;  /* 0x0000001b0a0a7219 */ /* 0x088fe400000006ff */
[-CC-:B------:R-:W-:Y:S02]  /*47b0*/  SHF.R.U64 R25, R21, R27.reuse, R6.reuse ;  /* 0x0000001b15197219 */ /* 0x180fe40000001206 */
[----:B------:R-:W-:Y:S02]  /*47c0*/  LOP3.LUT R32, RZ, R10, RZ, 0x33, !PT ;  /* 0x0000000aff207212 */ /* 0x000fe400078e33ff */
[----:B------:R-:W-:Y:S01]  /*47d0*/  SHF.R.U32.HI R11, RZ, R27, R6 ;  /* 0x0000001bff0b7219 */ /* 0x000fe20000011606 */
[----:B------:R-:W3:Y:S01]  /*47e0*/  LDC R31, c[0x0][0x610] ;  /* 0x00018400ff1f7b82 */ /* 0x000ee20000000800 */
[----:B------:R-:W-:Y:S01]  /*47f0*/  IMAD.MOV.U32 R10, RZ, RZ, R25 ;  /* 0x000000ffff0a7224 */ /* 0x000fe200078e0019 */
[----:B------:R-:W-:Y:S06]  /*4800*/  @!P0 BRA `(.L_x_106) ;  /* 0x0000000000288947 */ /* 0x000fec0003800000 */
        /* <DEDUP_REMOVED lines=10> */
.L_x_106:
[----:B------:R-:W-:Y:S02]  /*48b0*/  ISETP.NE.AND P0, PT, R2, 0x1, PT ;  /* 0x000000010200780c */ /* 0x000fe40003f05270 */
[----:B-1----:R-:W-:Y:S01]  /*48c0*/  SHF.R.U64 R6, R10, R24, R11 ;  /* 0x000000180a067219 */ /* 0x002fe2000000120b */
[----:B0-----:R-:W-:Y:S01]  /*48d0*/  VIADD R11, R20, 0xffffffff ;  /* 0xffffffff140b7836 */ /* 0x001fe20000000000 */
[----:B------:R-:W-:Y:S02]  /*48e0*/  SHF.L.U32 R30, R30, R27, RZ ;  /* 0x0000001b1e1e7219 */ /* 0x000fe400000006ff */
[----:B------:R-:W-:Y:S01]  /*48f0*/  LOP3.LUT R5, R21, R32, RZ, 0xc0, !PT ;  /* 0x0000002015057212 */ /* 0x000fe200078ec0ff */
[----:B------:R-:W-:-:S04]  /*4900*/  IMAD.MOV R10, RZ, RZ, -R6 ;  /* 0x000000ffff0a7224 */ /* 0x000fc800078e0a06 */
[----:B------:R-:W-:Y:S01]  /*4910*/  IMAD R6, R30, R6, R5 ;  /* 0x000000061e067224 */ /* 0x000fe200078e0205 */
[----:B------:R-:W-:Y:S01]  /*4920*/  LOP3.LUT R5, R8, R11, RZ, 0xc0, !PT ;  /* 0x0000000b08057212 */ /* 0x000fe200078ec0ff */
[----:B------:R-:W-:Y:S02]  /*4930*/  @P0 IMAD R7, R9, R23, R4 ;  /* 0x0000001709070224 */ /* 0x000fe400078e0204 */
[----:B--2---:R-:W-:Y:S02]  /*4940*/  IMAD R4, R10, R26, R25 ;  /* 0x0000001a0a047224 */ /* 0x004fe400078e0219 */
[----:B---3--:R-:W-:Y:S02]  /*4950*/  IMAD R7, R6, R31, R7 ;  /* 0x0000001f06077224 */ /* 0x008fe400078e0207 */
[----:B------:R-:W-:Y:S02]  /*4960*/  IMAD R4, R4, R20, R5 ;  /* 0x0000001404047224 */ /* 0x000fe400078e0205 */
[----:B------:R-:W-:-:S02]  /*4970*/  IMAD.MOV.U32 R8, RZ, RZ, 0x1 ;  /* 0x00000001ff087424 */ /* 0x000fc400078e00ff */
[----:B------:R-:W-:Y:S01]  /*4980*/  IMAD.MOV.U32 R6, RZ, RZ, R22 ;  /* 0x000000ffff067224 */ /* 0x000fe200078e0016 */
[----:B------:R-:W-:Y:S02]  /*4990*/  SEL R20, R4, R7, !P0 ;  /* 0x0000000704147207 */ /* 0x000fe40004000000 */
[----:B------:R-:W-:-:S07]  /*49a0*/  SEL R21, R7, R4, !P0 ;  /* 0x0000000407157207 */ /* 0x000fce0004000000 */
.L_x_104:
[----:B------:R-:W-:-:S08]  /*49b0*/  NOP ;  /* 0x0000000000007918 */ /* 0x000fd00000000000 */
[----:B------:R-:W0:-:S00]  /*49c0*/  USETMAXREG.DEALLOC.CTAPOOL 0x28 ;  /* 0x00000028000079c8 */ /* 0x000e0000080e0500 */
[----:B0-----:R-:W-:-:S13]  /*49d0*/  ISETP.NE.AND P0, PT, R3, RZ, PT ;  /* 0x000000ff0300720c */ /* 0x001fda0003f05270 */
[----:B------:R-:W-:Y:S05]  /*49e0*/  @P0 EXIT ;  /* 0x000000000000094d */ /* 0x000fea0003800000 */
[----:B------:R-:W-:Y:S01]  /*49f0*/  LOP3.LUT P0, RZ, R8, 0xff, RZ, 0xc0, !PT ;  /* 0x000000ff08ff7812 */ /* 0x000fe2000780c0ff */
[----:B------:R-:W-:Y:S02]  /*4a00*/  IMAD.MOV.U32 R3, RZ, RZ, 0x1 ;  /* 0x00000001ff037424 */ /* 0x000fe400078e00ff */
[----:B------:R-:W-:-:S10]  /*4a10*/  IMAD.MOV.U32 R8, RZ, RZ, RZ ;  /* 0x000000ffff087224 */ /* 0x000fd400078e00ff */
[----:B------:R-:W-:Y:S05]  /*4a20*/  @!P0 BRA `(.L_x_107) ;  /* 0x0000000c00308947 */ /* 0x000fea0003800000 */
[----:B------:R-:W0:Y:S01]  /*4a30*/  LDC R3, c[0x0][0x28c] ;  /* 0x0000a300ff037b82 */ /* 0x000e220000000800 */
[----:B------:R-:W1:Y:S01]  /*4a40*/  S2R R11, SR_CgaCtaId ;  /* 0x00000000000b7919 */ /* 0x000e620000008800 */
[----:B------:R-:W-:Y:S01]  /*4a50*/  ULDC UR5, c[0x0][0x658] ;  /* 0x0001960000057ab9 */ /* 0x000fe20000000800 */
[----:B------:R-:W-:Y:S01]  /*4a60*/  UMOV UR6, 0xffffffff ;  /* 0xffffffff00067882 */ /* 0x000fe20000000000 */
[----:B------:R-:W-:Y:S01]  /*4a70*/  BSSY B0, `(.L_x_107) ;  /* 0x00000c7000007945 */ /* 0x000fe20003800000 */
[----:B------:R-:W-:Y:S01]  /*4a80*/  USHF.L.U32 UR6, UR6, UR5, URZ ;  /* 0x0000000506067299 */ /* 0x000fe2000800063f */
[----:B------:R-:W-:Y:S01]  /*4a90*/  IMAD.MOV.U32 R10, RZ, RZ, 0x1 ;  /* 0x00000001ff0a7424 */ /* 0x000fe200078e00ff */
[----:B------:R-:W-:Y:S01]  /*4aa0*/  LOP3.LUT R19, R18, 0x2, RZ, 0xfc, !PT ;  /* 0x0000000212137812 */ /* 0x000fe200078efcff */
[----:B------:R-:W-:Y:S01]  /*4ab0*/  IMAD.MOV.U32 R8, RZ, RZ, RZ ;  /* 0x000000ffff087224 */ /* 0x000fe200078e00ff */
[----:B------:R-:W-:Y:S01]  /*4ac0*/  ULDC UR4, c[0x0][0x600] ;  /* 0x0001800000047ab9 */ /* 0x000fe20000000800 */
[----:B------:R-:W-:Y:S01]  /*4ad0*/  UMOV UR7, 0x1 ;  /* 0x0000000100077882 */ /* 0x000fe20000000000 */
[----:B------:R-:W-:-:S02]  /*4ae0*/  UIADD3 UR15, UR4, -0x1, URZ ;  /* 0xffffffff040f7890 */ /* 0x000fc4000fffe03f */
[----:B------:R-:W-:Y:S02]  /*4af0*/  USHF.L.U32 UR17, UR7, UR5, URZ ;  /* 0x0000000507117299 */ /* 0x000fe4000800063f */
[----:B------:R-:W-:Y:S01]  /*4b00*/  ULOP3.LUT UR16, URZ, UR6, URZ, 0x33, !UPT ;  /* 0x000000063f107292 */ /* 0x000fe2000f8e333f */
[----:B------:R-:W-:Y:S01]  /*4b10*/  ULDC.64 UR20, c[0x0][0x198] ;  /* 0x0000660000147ab9 */ /* 0x000fe20000000a00 */
[----:B0-----:R-:W-:-:S05]  /*4b20*/  VIADD R3, R3, 0x3f ;  /* 0x0000003f03037836 */ /* 0x001fca0000000000 */
[----:B------:R-:W-:-:S04]  /*4b30*/  SHF.R.S32.HI R4, RZ, 0x1f, R3 ;  /* 0x0000001fff047819 */ /* 0x000fc80000011403 */
[----:B------:R-:W-:Y:S01]  /*4b40*/  LEA.HI R9, R4, R3, RZ, 0x6 ;  /* 0x0000000304097211 */ /* 0x000fe200078f30ff */
[C---:B-1----:R-:W-:Y:S02]  /*4b50*/  IMAD.SHL.U32 R4, R11.reuse, 0x400, RZ ;  /* 0x000004000b047824 */ /* 0x042fe400078e00ff */
[----:B------:R-:W-:Y:S01]  /*4b60*/  IMAD.SHL.U32 R11, R11, 0x10, RZ ;  /* 0x000000100b0b7824 */ /* 0x000fe200078e00ff */
[----:B------:R-:W-:Y:S01]  /*4b70*/  SHF.R.S32.HI R9, RZ, 0x6, R9 ;  /* 0x00000006ff097819 */ /* 0x000fe20000011409 */
[----:B------:R-:W-:Y:S01]  /*4b80*/  IMAD.MOV.U32 R3, RZ, RZ, 0x1 ;  /* 0x00000001ff037424 */ /* 0x000fe200078e00ff */
[----:B------:R-:W-:Y:S02]  /*4b90*/  LOP3.LUT R4, R4, 0x400, RZ, 0xc0, !PT ;  /* 0x0000040004047812 */ /* 0x000fe400078ec0ff */
[----:B------:R-:W-:Y:S01]  /*4ba0*/  LOP3.LUT R11, R11, 0x10, RZ, 0xc0, !PT ;  /* 0x000000100b0b7812 */ /* 0x000fe200078ec0ff */
[----:B------:R-:W-:Y:S01]  /*4bb0*/  VIADD R13, R9, 0x1 ;  /* 0x00000001090d7836 */ /* 0x000fe20000000000 */
[----:B------:R-:W-:-:S07]  /*4bc0*/  LOP3.LUT R12, R4, 0x30200, RZ, 0xfc, !PT ;  /* 0x00030200040c7812 */ /* 0x000fce00078efcff */
.L_x_118:
[----:B------:R-:W-:-:S03]  /*4bd0*/  UMOV UR4, 0xffffffff ;  /* 0xffffffff00047882 */ /* 0x000fc60000000000 */
[----:B------:R-:W-:Y:S05]  /*4be0*/  BRA.DIV UR4, `(.L_x_108) ;  /* 0x0000001604587947 */ /* 0x000fea000b800000 */
[----:B------:R-:W-:-:S13]  /*4bf0*/  ELECT P6, URZ, PT ;  /* 0x00000000003f782f */ /* 0x000fda00038c0000 */
.L_x_141:
[----:B------:R-:W0:Y:S01]  /*4c00*/  LDC R4, c[0x0][0x28c] ;  /* 0x0000a300ff047b82 */ /* 0x000e220000000800 */
[----:B------:R-:W-:Y:S01]  /*4c10*/  BSSY B1, `(.L_x_109) ;  /* 0x0000038000017945 */ /* 0x000fe20003800000 */
[----:B0-----:R-:W-:-:S13]  /*4c20*/  ISETP.LT.OR P6, PT, R4, 0x1, !P6 ;  /* 0x000000010400780c */ /* 0x001fda00077c1670 */
[----:B------:R-:W-:Y:S05]  /*4c30*/  @P6 BRA `(.L_x_110) ;  /* 0x0000000000d46947 */ /* 0x000fea0003800000 */
[----:B------:R-:W-:Y:S02]  /*4c40*/  IMAD R20, R20, 0x20, R11 ;  /* 0x0000002014147824 */ /* 0x000fe400078e020b */
[----:B------:R-:W-:Y:S02]  /*4c50*/  IMAD R21, R21, 0xc0, RZ ;  /* 0x000000c015157824 */ /* 0x000fe400078e02ff */
[----:B------:R-:W-:Y:S02]  /*4c60*/  IMAD.MOV.U32 R24, RZ, RZ, RZ ;  /* 0x000000ffff187224 */ /* 0x000fe400078e00ff */
[----:B------:R-:W-:Y:S02]  /*4c70*/  IMAD.MOV.U32 R4, RZ, RZ, R13 ;  /* 0x000000ffff047224 */ /* 0x000fe400078e000d */
[----:B------:R-:W-:Y:S02]  /*4c80*/  IMAD.MOV.U32 R5, RZ, RZ, R3 ;  /* 0x000000ffff057224 */ /* 0x000fe400078e0003 */
[----:B------:R-:W-:-:S07]  /*4c90*/  IMAD.MOV.U32 R7, RZ, RZ, R8 ;  /* 0x000000ffff077224 */ /* 0x000fce00078e0008 */
.L_x_113:
[----:B------:R-:W0:Y:S01]  /*4ca0*/  S2R R15, SR_CgaCtaId ;  /* 0x00000000000f7919 */ /* 0x000e220000008800 */
[----:B------:R-:W-:Y:S02]  /*4cb0*/  MOV R14, 0x400 ;  /* 0x00000400000e7802 */ /* 0x000fe40000000f00 */
[----:B------:R-:W-:Y:S02]  /*4cc0*/  ISETP.NE.AND P1, PT, R0, RZ, PT ;  /* 0x000000ff0000720c */ /* 0x000fe40003f25270 */
[----:B0-----:R-:W-:Y:S02]  /*4cd0*/  LEA R22, R15, R14, 0x18 ;  /* 0x0000000e0f167211 */ /* 0x001fe400078ec0ff */
[----:B------:R-:W-:-:S09]  /*4ce0*/  SHF.L.U32 R14, R5, 0x1f, RZ ;  /* 0x0000001f050e7819 */ /* 0x000fd200000006ff */
[----:B------:R-:W0:Y:S01]  /*4cf0*/  @!P1 LDC R15, c[0x0][0x500] ;  /* 0x00014000ff0f9b82 */ /* 0x000e220000000800 */
[----:B------:R-:W-:-:S04]  /*4d00*/  IMAD R23, R7, 0x8, R22 ;  /* 0x0000000807177824 */ /* 0x000fc800078e0216 */
[----:B------:R-:W1:Y:S02]  /*4d10*/  SYNCS.PHASECHK.TRANS64.TRYWAIT P0, [R23+URZ+0x80], R14 ;  /* 0x0000800e170075a7 */ /* 0x000e64000800017f */
[----:B-1----:R-:W-:Y:S05]  /*4d20*/  @!P0 BRA `(.L_x_111) ;  /* 0x0000001400288947 */ /* 0x002fea0003800000 */
.L_x_142:
[----:B-1----:R-:W-:Y:S01]  /*4d30*/  PRMT R14, R19, 0x9910, RZ ;  /* 0x00009910130e7816 */ /* 0x002fe200000000ff */
[----:B0-----:R0:W-:Y:S03]  /*4d40*/  @!P1 SYNCS.ARRIVE.TRANS64 RZ, [R23+URZ], R15 ;  /* 0x0000000f17ff99a7 */ /* 0x0011e6000800003f */
[----:B------:R-:W-:-:S13]  /*4d50*/  ISETP.NE.AND P0, PT, R14, 0x2, PT ;  /* 0x000000020e00780c */ /* 0x000fda0003f05270 */
[----:B0-----:R-:W-:Y:S05]  /*4d60*/  @P0 BRA `(.L_x_112) ;  /* 0x0000000000040947 */ /* 0x001fea0003800000 */
[----:B------:R-:W-:Y:S01]  /*4d70*/  BPT.TRAP 0x1 ;  /* 0x000000040000795c */ /* 0x000fe20000300000 */
.L_x_112:
[----:B------:R-:W-:Y:S01]  /*4d80*/  IMAD R14, R7, 0x3000, R22 ;  /* 0x00003000070e7824 */ /* 0x000fe200078e0216 */
[----:B------:R-:W-:Y:S01]  /*4d90*/  R2UR UR13, R22 ;  /* 0x00000000160d72ca */ /* 0x000fe200000e0000 */
[----:B------:R-:W-:Y:S01]  /*4da0*/  VIADD R4, R4, 0xffffffff ;  /* 0xffffffff04047836 */ /* 0x000fe20000000000 */
[----:B------:R-:W-:Y:S01]  /*4db0*/  R2UR UR9, R23 ;  /* 0x00000000170972ca */ /* 0x000fe200000e0000 */
[----:B------:R-:W-:Y:S01]  /*4dc0*/  UIADD3 UR4, UP0, UR20, 0xf0, URZ ;  /* 0x000000f014047890 */ /* 0x000fe2000ff1e03f */
[----:B------:R-:W-:Y:S01]  /*4dd0*/  R2UR UR5, R14 ;  /* 0x000000000e0572ca */ /* 0x000fe200000e0000 */
[----:B------:R-:W-:Y:S01]  /*4de0*/  IMAD R14, R7, 0x800, R12 ;  /* 0x00000800070e7824 */ /* 0x000fe200078e020c */
[----:B------:R-:W-:Y:S01]  /*4df0*/  R2UR UR11, R21 ;  /* 0x00000000150b72ca */ /* 0x000fe200000e0000 */
[----:B------:R-:W-:Y:S01]  /*4e00*/  UIADD3 UR22, UP1, UR20, 0x1f0, URZ ;  /* 0x000001f014167890 */ /* 0x000fe2000ff3e03f */
[----:B------:R-:W-:Y:S01]  /*4e10*/  R2UR UR10, R24 ;  /* 0x00000000180a72ca */ /* 0x000fe200000e0000 */
[----:B------:R-:W-:Y:S01]  /*4e20*/  VIADD R7, R7, 0x1 ;  /* 0x0000000107077836 */ /* 0x000fe20000000000 */
[----:B------:R-:W-:Y:S01]  /*4e30*/  R2UR UR8, R14 ;  /* 0x000000000e0872ca */ /* 0x000fe200000e0000 */
[----:B------:R-:W-:Y:S01]  /*4e40*/  UIADD3.X UR23, URZ, UR21, URZ, UP1, !UPT ;  /* 0x000000153f177290 */ /* 0x000fe20008ffe43f */
[----:B------:R-:W-:Y:S01]  /*4e50*/  R2UR UR12, R6 ;  /* 0x00000000060c72ca */ /* 0x000fe200000e0000 */
[----:B------:R-:W-:Y:S01]  /*4e60*/  UMOV UR6, 0x0 ;  /* 0x0000000000067882 */ /* 0x000fe20000000000 */
[----:B------:R-:W-:Y:S01]  /*4e70*/  R2UR UR18, R20 ;  /* 0x00000000141272ca */ /* 0x000fe200000e0000 */
[----:B------:R-:W-:Y:S01]  /*4e80*/  UMOV UR7, 0x10000000 ;  /* 0x1000000000077882 */ /* 0x000fe20000000000 */
[----:B------:R-:W-:Y:S01]  /*4e90*/  ISETP.GT.AND P1, PT, R4, 0x1, PT ;  /* 0x000000010400780c */ /* 0x000fe20003f24270 */
[----:B------:R-:W-:Y:S01]  /*4ea0*/  UIADD3 UR14, UR5, 0x200, URZ ;  /* 0x00000200050e7890 */ /* 0x000fe2000fffe03f */
[C---:B------:R-:W-:Y:S01]  /*4eb0*/  ISETP.NE.AND P0, PT, R7.reuse, 0x10, PT ;  /* 0x000000100700780c */ /* 0x040fe20003f05270 */
[----:B------:R-:W-:Y:S01]  /*4ec0*/  UIADD3.X UR5, URZ, UR21, URZ, UP0, !UPT ;  /* 0x000000153f057290 */ /* 0x000fe200087fe43f */
[----:B------:R-:W-:Y:S01]  /*4ed0*/  VIADD R24, R24, 0x40 ;  /* 0x0000004018187836 */ /* 0x000fe20000000000 */
[----:B------:R-:W-:Y:S01]  /*4ee0*/  UMOV UR19, 0x30000 ;  /* 0x0003000000137882 */ /* 0x000fe20000000000 */
[----:B------:R-:W-:Y:S01]  /*4ef0*/  SEL R14, RZ, 0x1, P0 ;  /* 0x00000001ff0e7807 */ /* 0x000fe20000000000 */
[----:B------:R-:W-:Y:S01]  /*4f00*/  UIADD3 UR13, UR13, UR8, URZ ;  /* 0x000000080d0d7290 */ /* 0x000fe2000fffe03f */
[----:B------:R-:W-:-:S02]  /*4f10*/  SEL R7, R7, RZ, P0 ;  /* 0x000000ff07077207 */ /* 0x000fc40000000000 */
[----:B------:R-:W-:Y:S01]  /*4f20*/  UMOV UR8, UR14 ;  /* 0x0000000e00087c82 */ /* 0x000fe20008000000 */
[----:B------:R-:W-:Y:S01]  /*4f30*/  LOP3.LUT R5, R5, R14, RZ, 0x3c, !PT ;  /* 0x0000000e05057212 */ /* 0x000fe200078e3cff */
[----:B------:R0:W-:Y:S02]  /*4f40*/  UTMALDG.3D [UR8], [UR4], desc[UR6] ;  /* 0x00000608040075b4 */ /* 0x0001e40008011000 */
[----:B0-----:R-:W-:Y:S01]  /*4f50*/  UMOV UR11, UR18 ;  /* 0x00000012000b7c82 */ /* 0x001fe20008000000 */
[----:B------:R-:W-:Y:S02]  /*4f60*/  UMOV UR8, UR13 ;  /* 0x0000000d00087c82 */ /* 0x000fe40008000000 */
[----:B------:R0:W-:Y:S02]  /*4f70*/  UTMALDG.3D.MULTICAST [UR8], [UR22], UR19, desc[UR6] ;  /* 0x00000608160073b4 */ /* 0x0001e40008011813 */
[----:B0-----:R-:W-:Y:S05]  /*4f80*/  @P1 BRA `(.L_x_113) ;  /* 0xfffffffc00441947 */ /* 0x001fea000383ffff */
.L_x_110:
[----:B------:R-:W-:Y:S05]  /*4f90*/  BSYNC B1 ;  /* 0x0000000000017941 */ /* 0x000fea0003800000 */
.L_x_109:
[----:B------:R-:W-:Y:S01]  /*4fa0*/  LOP3.LUT P1, RZ, R10, 0xff, RZ, 0xc0, !PT ;  /* 0x000000ff0aff7812 */ /* 0x000fe2000782c0ff */
[----:B------:R-:W-:Y:S01]  /*4fb0*/  IMAD.IADD R8, R9, 0x1, R8 ;  /* 0x0000000109087824 */ /* 0x000fe200078e0208 */
[----:B------:R-:W-:Y:S01]  /*4fc0*/  IADD3 R16, P2, R16, UR36, RZ ;  /* 0x0000002410107c10 */ /* 0x000fe2000ff5e0ff */
[----:B------:R-:W-:Y:S01]  /*4fd0*/  ULDC.64 UR4, c[0x0][0x650] ;  /* 0x0001940000047ab9 */ /* 0x000fe20000000a00 */
[----:B------:R-:W-:Y:S01]  /*4fe0*/  BSSY B1, `(.L_x_114) ;  /* 0x000006d000017945 */ /* 0x000fe20003800000 */
[----:B------:R-:W-:Y:S01]  /*4ff0*/  IMAD.MOV.U32 R21, RZ, RZ, -0x1 ;  /* 0xffffffffff157424 */ /* 0x000fe200078e00ff */
[----:B------:R-:W-:Y:S01]  /*5000*/  SHF.R.U32.HI R4, RZ, 0x4, R8 ;  /* 0x00000004ff047819 */ /* 0x000fe20000011608 */
[----:B------:R-:W-:Y:S01]  /*5010*/  IMAD.MOV.U32 R20, RZ, RZ, -0x1 ;  /* 0xffffffffff147424 */ /* 0x000fe200078e00ff */
[----:B------:R-:W-:Y:S02]  /*5020*/  ISETP.GT.U32.AND P0, PT, R8, 0xf, PT ;  /* 0x0000000f0800780c */ /* 0x000fe40003f04070 */
[----:B------:R-:W-:-:S02]  /*5030*/  LOP3.LUT R4, R4, 0x1, RZ, 0xc0, !PT ;  /* 0x0000000104047812 */ /* 0x000fc400078ec0ff */
[----:B------:R-:W-:Y:S01]  /*5040*/  ISETP.LT.U32.AND P0, PT, R9, 0x10, P0 ;  /* 0x000000100900780c */ /* 0x000fe20000701070 */
[----:B------:R-:W0:Y:S01]  /*5050*/  @P1 S2R R6, SR_CgaCtaId ;  /* 0x0000000000061919 */ /* 0x000e220000008800 */
[----:B------:R-:W-:Y:S02]  /*5060*/  @P1 MOV R5, 0x400 ;  /* 0x0000040000051802 */ /* 0x000fe40000000f00 */
[----:B------:R-:W-:Y:S02]  /*5070*/  IADD3.X R17, R17, UR42, RZ, P2, !PT ;  /* 0x0000002a11117c10 */ /* 0x000fe400097fe4ff */
[----:B------:R-:W-:Y:S02]  /*5080*/  ISETP.GE.U32.AND P2, PT, R16, UR4, PT ;  /* 0x0000000410007c0c */ /* 0x000fe4000bf46070 */
[----:B------:R-:W-:Y:S02]  /*5090*/  LOP3.LUT R8, R8, 0xf, RZ, 0xc0, !PT ;  /* 0x0000000f08087812 */ /* 0x000fe400078ec0ff */
[----:B------:R-:W-:-:S02]  /*50a0*/  PRMT R10, RZ, 0x7610, R10 ;  /* 0x00007610ff0a7816 */ /* 0x000fc4000000000a */
[----:B0-----:R-:W-:Y:S01]  /*50b0*/  @P1 LEA R5, R6, R5, 0x18 ;  /* 0x0000000506051211 */ /* 0x001fe200078ec0ff */
[----:B------:R-:W-:-:S03]  /*50c0*/  IMAD.MOV.U32 R6, RZ, RZ, -0x1 ;  /* 0xffffffffff067424 */ /* 0x000fc600078e00ff */
[----:B------:R0:W-:Y:S01]  /*50d0*/  @P1 SYNCS.ARRIVE.TRANS64.A1T0 RZ, [R5+URZ+0x118], RZ ;  /* 0x000118ff05ff19a7 */ /* 0x0001e2000810003f */
[----:B------:R-:W-:Y:S02]  /*50e0*/  ISETP.NE.U32.AND P1, PT, R4, 0x1, PT ;  /* 0x000000010400780c */ /* 0x000fe40003f25070 */
[----:B------:R-:W-:Y:S02]  /*50f0*/  SEL R4, RZ, 0x1, !P0 ;  /* 0x00000001ff047807 */ /* 0x000fe40004000000 */
[----:B------:R-:W-:Y:S02]  /*5100*/  ISETP.GE.U32.AND.EX P0, PT, R17, UR5, PT, P2 ;  /* 0x0000000511007c0c */ /* 0x000fe4000bf06120 */
[----:B------:R-:W-:-:S04]  /*5110*/  ISETP.GT.U32.AND P1, PT, R9, 0xf, !P1 ;  /* 0x0000000f0900780c */ /* 0x000fc80004f24070 */
[----:B0-----:R-:W-:-:S04]  /*5120*/  SEL R5, RZ, 0x1, !P1 ;  /* 0x00000001ff057807 */ /* 0x001fc80004800000 */
[--C-:B------:R-:W-:Y:S02]  /*5130*/  LOP3.LUT R3, R5, R3, R4.reuse, 0x96, !PT ;  /* 0x0000000305037212 */ /* 0x100fe400078e9604 */
[----:B------:R-:W-:Y:S01]  /*5140*/  PRMT R4, RZ, 0x7610, R4 ;  /* 0x00007610ff047816 */ /* 0x000fe20000000004 */
[----:B------:R-:W-:Y:S06]  /*5150*/  @P0 BRA `(.L_x_115) ;  /* 0x0000000400540947 */ /* 0x000fec0003800000 */
[----:B------:R-:W0:Y:S01]  /*5160*/  S2R R15, SR_CTAID.X ;  /* 0x00000000000f7919 */ /* 0x000e220000002500 */
[----:B------:R-:W-:Y:S01]  /*5170*/  ULDC.64 UR4, c[0x0][0x628] ;  /* 0x00018a0000047ab9 */ /* 0x000fe20000000a00 */
[----:B------:R-:W-:Y:S01]  /*5180*/  ULDC UR7, c[0x0][0x630] ;  /* 0x00018c0000077ab9 */ /* 0x000fe20000000800 */
[----:B------:R-:W-:Y:S01]  /*5190*/  ISETP.NE.U32.AND P0, PT, RZ, UR4, PT ;  /* 0x00000004ff007c0c */ /* 0x000fe2000bf05070 */
[----:B------:R-:W1:Y:S01]  /*51a0*/  S2R R20, SR_CTAID.Y ;  /* 0x0000000000147919 */ /* 0x000e620000002600 */
[----:B------:R-:W-:Y:S01]  /*51b0*/  ULDC UR8, c[0x0][0x150] ;  /* 0x0000540000087ab9 */ /* 0x000fe20000000800 */
[----:B------:R-:W-:Y:S01]  /*51c0*/  IMAD.MOV.U32 R4, RZ, RZ, R16 ;  /* 0x000000ffff047224 */ /* 0x000fe200078e0010 */
[----:B------:R-:W-:Y:S01]  /*51d0*/  ISETP.NE.AND.EX P0, PT, RZ, UR5, PT, P0 ;  /* 0x00000005ff007c0c */ /* 0x000fe2000bf05300 */
[----:B------:R-:W-:Y:S01]  /*51e0*/  IMAD.MOV.U32 R5, RZ, RZ, R17 ;  /* 0x000000ffff057224 */ /* 0x000fe200078e0011 */
[----:B0-----:R-:W-:-:S11]  /*51f0*/  I2FP.F32.U32 R22, R15 ;  /* 0x0000000f00167245 */ /* 0x001fd60000201000 */
[----:B------:R-:W-:Y:S05]  /*5200*/  @!P0 BRA `(.L_x_116) ;  /* 0x0000000000288947 */ /* 0x000fea0003800000 */
[----:B------:R-:W-:Y:S02]  /*5210*/  ULDC UR6, c[0x0][0x634] ;  /* 0x00018d0000067ab9 */ /* 0x000fe40000000800 */
[----:B------:R-:W-:-:S05]  /*5220*/  IADD3 R5, P0, R16, UR6, RZ ;  /* 0x0000000610057c10 */ /* 0x000fca000ff1e0ff */
[----:B------:R-:W-:-:S04]  /*5230*/  IMAD.X R21, RZ, RZ, R17, P0 ;  /* 0x000000ffff157224 */ /* 0x000fc800000e0611 */
[----:B------:R-:W-:-:S04]  /*5240*/  IMAD.WIDE.U32 R6, R21, UR4, RZ ;  /* 0x0000000415067c25 */ /* 0x000fc8000f8e00ff */
[----:B------:R-:W-:-:S04]  /*5250*/  IMAD.WIDE.U32 R6, P0, R5, UR5, R6 ;  /* 0x0000000505067c25 */ /* 0x000fc8000f800006 */
[----:B------:R-:W-:-:S04]  /*5260*/  IMAD.WIDE.U32 R4, R5, UR4, RZ ;  /* 0x0000000405047c25 */ /* 0x000fc8000f8e00ff */
[----:B------:R-:W-:Y:S01]  /*5270*/  IMAD.MOV.U32 R4, RZ, RZ, R7 ;  /* 0x000000ffff047224 */ /* 0x000fe200078e0007 */
[----:B------:R-:W-:Y:S01]  /*5280*/  IADD3 RZ, P1, R5, R6, RZ ;  /* 0x0000000605ff7210 */ /* 0x000fe20007f3e0ff */
[----:B------:R-:W-:-:S04]  /*5290*/  IMAD.X R5, RZ, RZ, RZ, P0 ;  /* 0x000000ffff057224 */ /* 0x000fc800000e06ff */
[----:B------:R-:W-:-:S08]  /*52a0*/  IMAD.WIDE.U32.X R4, R21, UR5, R4, P1 ;  /* 0x0000000515047c25 */ /* 0x000fd000088e0404 */
.L_x_116:
[--C-:B------:R-:W-:Y:S01]  /*52b0*/  SHF.R.U64 R14, R4, UR7, R5.reuse ;  /* 0x00000007040e7c19 */ /* 0x100fe20008001205 */
[----:B------:R-:W-:Y:S01]  /*52c0*/  FMUL R22, R22, UR8 ;  /* 0x0000000816167c20 */ /* 0x000fe20008400000 */
[----:B------:R-:W-:Y:S01]  /*52d0*/  SHF.R.U32.HI R4, RZ, UR7, R5 ;  /* 0x00000007ff047c19 */ /* 0x000fe20008011605 */
[----:B------:R-:W0:Y:S01]  /*52e0*/  LDC R6, c[0x0][0x144] ;  /* 0x00005100ff067b82 */ /* 0x000e220000000800 */
[----:B------:R-:W-:Y:S01]  /*52f0*/  IADD3 R5, P0, RZ, -R14, RZ ;  /* 0x8000000eff057210 */ /* 0x000fe20007f1e0ff */
[----:B------:R-:W-:Y:S01]  /*5300*/  ULDC UR6, c[0x0][0x154] ;  /* 0x0000550000067ab9 */ /* 0x000fe20000000800 */
[----:B-1----:R-:W-:Y:S01]  /*5310*/  I2FP.F32.U32 R7, R20 ;  /* 0x0000001400077245 */ /* 0x002fe20000201000 */
[----:B------:R-:W1:Y:S01]  /*5320*/  F2I.U32.TRUNC.NTZ R22, R22 ;  /* 0x0000001600167305 */ /* 0x000e62000020f000 */
[----:B------:R-:W-:Y:S01]  /*5330*/  ULDC.64 UR4, c[0x0][0x620] ;  /* 0x0001880000047ab9 */ /* 0x000fe20000000a00 */
[----:B------:R-:W-:Y:S01]  /*5340*/  IMAD.X R4, RZ, RZ, ~R4, P0 ;  /* 0x000000ffff047224 */ /* 0x000fe200000e0e04 */
[----:B------:R-:W-:Y:S01]  /*5350*/  ISETP.NE.AND P2, PT, R2, 0x1, PT ;  /* 0x000000010200780c */ /* 0x000fe20003f45270 */
[----:B------:R-:W-:Y:S01]  /*5360*/  FMUL R23, R7, UR6 ;  /* 0x0000000607177c20 */ /* 0x000fe20008400000 */
[----:B------:R-:W2:Y:S01]  /*5370*/  LDC R25, c[0x0][0x148] ;  /* 0x00005200ff197b82 */ /* 0x000ea20000000800 */
[----:B------:R-:W-:Y:S01]  /*5380*/  IMAD R4, R4, UR4, RZ ;  /* 0x0000000404047c24 */ /* 0x000fe2000f8e02ff */
[----:B------:R-:W-:-:S02]  /*5390*/  ULDC.64 UR6, c[0x0][0x640] ;  /* 0x0001900000067ab9 */ /* 0x000fc40000000a00 */
[----:B------:R-:W-:Y:S01]  /*53a0*/  ISETP.NE.U32.AND P0, PT, RZ, UR6, PT ;  /* 0x00000006ff007c0c */ /* 0x000fe2000bf05070 */
[----:B------:R-:W3:Y:S01]  /*53b0*/  F2I.U32.TRUNC.NTZ R23, R23 ;  /* 0x0000001700177305 */ /* 0x000ee2000020f000 */
[C---:B------:R-:W-:Y:S02]  /*53c0*/  IMAD R7, R5.reuse, UR5, R4 ;  /* 0x0000000505077c24 */ /* 0x040fe4000f8e0204 */
[----:B------:R-:W-:Y:S01]  /*53d0*/  IMAD.WIDE.U32 R4, R5, UR4, R16 ;  /* 0x0000000405047c25 */ /* 0x000fe2000f8e0010 */
[----:B------:R-:W-:Y:S01]  /*53e0*/  ULDC UR4, c[0x0][0x618] ;  /* 0x0001860000047ab9 */ /* 0x000fe20000000800 */
[----:B------:R-:W-:Y:S02]  /*53f0*/  ISETP.NE.AND.EX P0, PT, RZ, UR7, PT, P0 ;  /* 0x00000007ff007c0c */ /* 0x000fe4000bf05300 */
[----:B------:R-:W-:Y:S02]  /*5400*/  IMAD.IADD R5, R5, 0x1, R7 ;  /* 0x0000000105057824 */ /* 0x000fe400078e0207 */
[----:B-1----:R-:W-:-:S03]  /*5410*/  IMAD.MOV R22, RZ, RZ, -R22 ;  /* 0x000000ffff167224 */ /* 0x002fc600078e0a16 */
[----:B------:R-:W-:Y:S01]  /*5420*/  SHF.R.U64 R21, R4, UR4, R5 ;  /* 0x0000000404157c19 */ /* 0x000fe20008001205 */
[----:B0-----:R-:W-:Y:S01]  /*5430*/  IMAD R15, R6, R22, R15 ;  /* 0x00000016060f7224 */ /* 0x001fe200078e020f */
[----:B------:R-:W-:Y:S01]  /*5440*/  SHF.R.U32.HI R4, RZ, UR4, R5 ;  /* 0x00000004ff047c19 */ /* 0x000fe20008011605 */
[----:B------:R-:W-:Y:S01]  /*5450*/  ULDC UR4, c[0x0][0x608] ;  /* 0x0001820000047ab9 */ /* 0x000fe20000000800 */
[----:B---3--:R-:W-:Y:S02]  /*5460*/  IMAD.MOV R6, RZ, RZ, -R23 ;  /* 0x000000ffff067224 */ /* 0x008fe400078e0a17 */
[--C-:B------:R-:W-:Y:S02]  /*5470*/  SHF.R.U64 R22, R21, UR4, R4.reuse ;  /* 0x0000000415167c19 */ /* 0x100fe40008001204 */
[----:B------:R-:W-:Y:S01]  /*5480*/  SHF.R.U32.HI R5, RZ, UR4, R4 ;  /* 0x00000004ff057c19 */ /* 0x000fe20008011604 */
[----:B------:R-:W-:Y:S01]  /*5490*/  ULDC UR4, c[0x0][0x658] ;  /* 0x0001960000047ab9 */ /* 0x000fe20000000800 */
[----:B--2---:R-:W-:-:S02]  /*54a0*/  @P2 IMAD R15, R25, R6, R20 ;  /* 0x00000006190f2224 */ /* 0x004fc400078e0214 */
[--C-:B------:R-:W-:Y:S02]  /*54b0*/  SHF.R.U64 R20, R22, UR4, R5.reuse ;  /* 0x0000000416147c19 */ /* 0x100fe40008001205 */
[----:B------:R-:W-:-:S03]  /*54c0*/  SHF.R.U32.HI R23, RZ, UR4, R5 ;  /* 0x00000004ff177c19 */ /* 0x000fc60008011605 */
[----:B------:R-:W-:Y:S02]  /*54d0*/  IMAD.MOV.U32 R6, RZ, RZ, R20 ;  /* 0x000000ffff067224 */ /* 0x000fe400078e0014 */
[----:B------:R-:W-:Y:S01]  /*54e0*/  IMAD.MOV.U32 R5, RZ, RZ, R23 ;  /* 0x000000ffff057224 */ /* 0x000fe200078e0017 */
[----:B------:R-:W-:Y:S06]  /*54f0*/  @!P0 BRA `(.L_x_117) ;  /* 0x00000000002c8947 */ /* 0x000fec0003800000 */
        /* <DEDUP_REMOVED lines=9> */
[----:B------:R-:W-:-:S04]  /*5590*/  IMAD.WIDE.U32.X R4, R23, UR7, R4, P1 ;  /* 0x0000000717047c25 */ /* 0x000fc800088e0404 */
[----:B------:R-:W-:-:S07]  /*55a0*/  IMAD.MOV.U32 R6, RZ, RZ, R4 ;  /* 0x000000ffff067224 */ /* 0x000fce00078e0004 */
.L_x_117:
[----:B------:R-:W-:Y:S01]  /*55b0*/  ULDC UR4, c[0x0][0x648] ;  /* 0x0001920000047ab9 */ /* 0x000fe20000000800 */
[----:B------:R-:W-:Y:S01]  /*55c0*/  LOP3.LUT R4, R22, UR16, RZ, 0xc0, !PT ;  /* 0x0000001016047c12 */ /* 0x000fe2000f8ec0ff */
[----:B------:R-:W-:Y:S01]  /*55d0*/  ULDC UR5, c[0x0][0x610] ;  /* 0x0001840000057ab9 */ /* 0x000fe20000000800 */
[----:B------:R-:W-:Y:S01]  /*55e0*/  SHF.R.U64 R5, R6, UR4, R5 ;  /* 0x0000000406057c19 */ /* 0x000fe20008001205 */
[----:B------:R-:W-:Y:S01]  /*55f0*/  ULDC UR4, c[0x0][0x638] ;  /* 0x00018e0000047ab9 */ /* 0x000fe20000000800 */
[----:B------:R-:W-:-:S03]  /*5600*/  LOP3.LUT R21, R21, UR15, RZ, 0xc0, !PT ;  /* 0x0000000f15157c12 */ /* 0x000fc6000f8ec0ff */
[----:B------:R-:W-:Y:S02]  /*5610*/  IMAD.MOV R7, RZ, RZ, -R5 ;  /* 0x000000ffff077224 */ /* 0x000fe400078e0a05 */
[----:B------:R-:W-:Y:S02]  /*5620*/  IMAD R4, R5, UR17, R4 ;  /* 0x0000001105047c24 */ /* 0x000fe4000f8e0204 */
[----:B------:R-:W-:Y:S01]  /*5630*/  IMAD R20, R7, UR4, R20 ;  /* 0x0000000407147c24 */ /* 0x000fe2000f8e0214 */
[----:B------:R-:W-:Y:S01]  /*5640*/  ULDC UR4, c[0x0][0x600] ;  /* 0x0001800000047ab9 */ /* 0x000fe20000000800 */
[----:B------:R-:W-:Y:S02]  /*5650*/  IMAD R15, R4, UR5, R15 ;  /* 0x00000005040f7c24 */ /* 0x000fe4000f8e020f */
[----:B------:R-:W-:Y:S02]  /*5660*/  IMAD R6, R20, UR4, R21 ;  /* 0x0000000414067c24 */ /* 0x000fe4000f8e0215 */
[----:B------:R-:W-:-:S03]  /*5670*/  IMAD.MOV.U32 R4, RZ, RZ, 0x1 ;  /* 0x00000001ff047424 */ /* 0x000fc600078e00ff */
[----:B------:R-:W-:Y:S02]  /*5680*/  SEL R20, R6, R15, !P2 ;  /* 0x0000000f06147207 */ /* 0x000fe40005000000 */
[----:B------:R-:W-:Y:S01]  /*5690*/  SEL R21, R15, R6, !P2 ;  /* 0x000000060f157207 */ /* 0x000fe20005000000 */
[----:B------:R-:W-:-:S07]  /*56a0*/  IMAD.MOV.U32 R6, RZ, RZ, R14 ;  /* 0x000000ffff067224 */ /* 0x000fce00078e000e */
.L_x_115:
[----:B------:R-:W-:Y:S05]  /*56b0*/  BSYNC B1 ;  /* 0x0000000000017941 */ /* 0x000fea0003800000 */
.L_x_114:
[----:B------:R-:W-:-:S13]  /*56c0*/  LOP3.LUT P0, RZ, R4, 0xff, RZ, 0xc0, !PT ;  /* 0x000000ff04ff7812 */ /* 0x000fda000780c0ff */
[----:B------:R-:W-:Y:S05]  /*56d0*/  @P0 BRA `(.L_x_118) ;  /* 0xfffffff4003c0947 */ /* 0x000fea000383ffff */
[----:B------:R-:W-:Y:S05]  /*56e0*/  BSYNC B0 ;  /* 0x0000000000007941 */ /* 0x000fea0003800000 */
.L_x_107:
[----:B------:R-:W-:-:S03]  /*56f0*/  UMOV UR4, 0xffffffff ;  /* 0xffffffff00047882 */ /* 0x000fc60000000000 */
[----:B------:R-:W-:Y:S05]  /*5700*/  BRA.DIV UR4, `(.L_x_119) ;  /* 0x0000000a04c47947 */ /* 0x000fea000b800000 */
[----:B------:R-:W-:-:S13]  /*5710*/  ELECT P6, URZ, PT ;  /* 0x00000000003f782f */ /* 0x000fda00038c0000 */
.L_x_145:
[----:B------:R-:W-:Y:S04]  /*5720*/  BSSY B0, `(.L_x_120) ;  /* 0x0000097000007945 */ /* 0x000fe80003800000 */
[----:B------:R-:W-:Y:S05]  /*5730*/  @!P6 BRA `(.L_x_121) ;  /* 0x000000080054e947 */ /* 0x000fea0003800000 */
[----:B------:R-:W-:-:S04]  /*5740*/  LOP3.LUT R18, R18, 0x2, RZ, 0xfc, !PT ;  /* 0x0000000212127812 */ /* 0x000fc800078efcff */
[----:B------:R-:W-:-:S13]  /*5750*/  ISETP.NE.AND P0, PT, R18, 0x3, PT ;  /* 0x000000031200780c */ /* 0x000fda0003f05270 */
[----:B------:R-:W-:Y:S05]  /*5760*/  @!P0 BRA `(.L_x_122) ;  /* 0x0000000000048947 */ /* 0x000fea0003800000 */
[----:B------:R-:W-:Y:S01]  /*5770*/  BPT.TRAP 0x1 ;  /* 0x000000040000795c */ /* 0x000fe20000300000 */
.L_x_122:
[----:B------:R-:W0:Y:S01]  /*5780*/  S2R R5, SR_CgaCtaId ;  /* 0x0000000000057919 */ /* 0x000e220000008800 */
[----:B------:R-:W-:Y:S02]  /*5790*/  MOV R0, 0x400 ;  /* 0x0000040000007802 */ /* 0x000fe40000000f00 */
[----:B------:R-:W-:Y:S02]  /*57a0*/  SHF.L.U32 R2, R3, 0x1f, RZ ;  /* 0x0000001f03027819 */ /* 0x000fe400000006ff */
[----:B0-----:R-:W-:-:S05]  /*57b0*/  LEA R5, R5, R0, 0x18 ;  /* 0x0000000005057211 */ /* 0x001fca00078ec0ff */
[----:B------:R-:W-:-:S04]  /*57c0*/  VIADD R5, R5, 0x80 ;  /* 0x0000008005057836 */ /* 0x000fc80000000000 */
[C---:B------:R-:W-:Y:S02]  /*57d0*/  IMAD R7, R8.reuse, 0x8, R5 ;  /* 0x0000000808077824 */ /* 0x040fe400078e0205 */
[----:B------:R-:W-:Y:S02]  /*57e0*/  VIADD R8, R8, 0x1 ;  /* 0x0000000108087836 */ /* 0x000fe40000000000 */
[----:B------:R-:W0:Y:S03]  /*57f0*/  SYNCS.PHASECHK.TRANS64.TRYWAIT P0, [R7+URZ], R2 ;  /* 0x00000002070075a7 */ /* 0x000e26000800017f */
[----:B------:R-:W-:-:S04]  /*5800*/  ISETP.NE.AND P1, PT, R8, 0x10, PT ;  /* 0x000000100800780c */ /* 0x000fc80003f25270 */
[----:B------:R-:W-:Y:S02]  /*5810*/  SEL R0, RZ, 0x1, P1 ;  /* 0x00000001ff007807 */ /* 0x000fe40000800000 */
[----:B------:R-:W-:Y:S02]  /*5820*/  SEL R8, R8, RZ, P1 ;  /* 0x000000ff08087207 */ /* 0x000fe40000800000 */
[----:B------:R-:W-:-:S03]  /*5830*/  LOP3.LUT R9, R3, R0, RZ, 0x3c, !PT ;  /* 0x0000000003097212 */ /* 0x000fc600078e3cff */
[----:B------:R-:W-:Y:S01]  /*5840*/  IMAD R6, R8, 0x8, R5 ;  /* 0x0000000808067824 */ /* 0x000fe200078e0205 */
[----:B------:R-:W-:Y:S01]  /*5850*/  SHF.L.U32 R3, R9, 0x1f, RZ ;  /* 0x0000001f09037819 */ /* 0x000fe200000006ff */
[----:B0-----:R-:W-:Y:S06]  /*5860*/  @!P0 BRA `(.L_x_123) ;  /* 0x00000008008c8947 */ /* 0x001fec0003800000 */
.L_x_146:
[----:B------:R-:W1:Y:S01]  /*5870*/  SYNCS.PHASECHK.TRANS64.TRYWAIT P0, [R6+URZ], R3 ;  /* 0x00000003060075a7 */ /* 0x000e62000800017f */
[----:B------:R-:W-:-:S05]  /*5880*/  VIADD R0, R8, 0x1 ;  /* 0x0000000108007836 */ /* 0x000fca0000000000 */
[----:B------:R-:W-:-:S04]  /*5890*/  ISETP.NE.AND P1, PT, R0, 0x10, PT ;  /* 0x000000100000780c */ /* 0x000fc80003f25270 */
[----:B0-----:R-:W-:Y:S02]  /*58a0*/  SEL R2, RZ, 0x1, P1 ;  /* 0x00000001ff027807 */ /* 0x001fe40000800000 */
[----:B------:R-:W-:Y:S02]  /*58b0*/  SEL R0, R0, RZ, P1 ;  /* 0x000000ff00007207 */ /* 0x000fe40000800000 */
[----:B------:R-:W-:-:S03]  /*58c0*/  LOP3.LUT R9, R9, R2, RZ, 0x3c, !PT ;  /* 0x0000000209097212 */ /* 0x000fc600078e3cff */
[----:B------:R-:W-:Y:S01]  /*58d0*/  IMAD R7, R0, 0x8, R5 ;  /* 0x0000000800077824 */ /* 0x000fe200078e0205 */
[----:B------:R-:W-:Y:S01]  /*58e0*/  SHF.L.U32 R4, R9, 0x1f, RZ ;  /* 0x0000001f09047819 */ /* 0x000fe200000006ff */
[----:B-1----:R-:W-:Y:S06]  /*58f0*/  @!P0 BRA `(.L_x_124) ;  /* 0x00000008007c8947 */ /* 0x002fec0003800000 */
.L_x_147:
[----:B------:R-:W1:Y:S01]  /*5900*/  SYNCS.PHASECHK.TRANS64.TRYWAIT P0, [R7+URZ], R4 ;  /* 0x00000004070075a7 */ /* 0x000e62000800017f */
[----:B------:R-:W-:-:S05]  /*5910*/  VIADD R0, R0, 0x1 ;  /* 0x0000000100007836 */ /* 0x000fca0000000000 */
[----:B------:R-:W-:-:S04]  /*5920*/  ISETP.NE.AND P1, PT, R0, 0x10, PT ;  /* 0x000000100000780c */ /* 0x000fc80003f25270 */
[----:B------:R-:W-:Y:S02]  /*5930*/  SEL R2, RZ, 0x1, P1 ;  /* 0x00000001ff027807 */ /* 0x000fe40000800000 */
[----:B------:R-:W-:Y:S02]  /*5940*/  SEL R0, R0, RZ, P1 ;  /* 0x000000ff00007207 */ /* 0x000fe40000800000 */
[----:B------:R-:W-:-:S03]  /*5950*/  LOP3.LUT R9, R9, R2, RZ, 0x3c, !PT ;  /* 0x0000000209097212 */ /* 0x000fc600078e3cff */
[----:B0-----:R-:W-:Y:S01]  /*5960*/  IMAD R6, R0, 0x8, R5 ;  /* 0x0000000800067824 */ /* 0x001fe200078e0205 */
[----:B------:R-:W-:Y:S01]  /*5970*/  SHF.L.U32 R3, R9, 0x1f, RZ ;  /* 0x0000001f09037819 */ /* 0x000fe200000006ff */
[----:B-1----:R-:W-:Y:S06]  /*5980*/  @!P0 BRA `(.L_x_125) ;  /* 0x00000008006c8947 */ /* 0x002fec0003800000 */
.L_x_148:
        /* <DEDUP_REMOVED lines=9> */
.L_x_149:
        /* <DEDUP_REMOVED lines=9> */
.L_x_150:
        /* <DEDUP_REMOVED lines=9> */
.L_x_151:
        /* <DEDUP_REMOVED lines=9> */
.L_x_152:
        /* <DEDUP_REMOVED lines=9> */
.L_x_153:
        /* <DEDUP_REMOVED lines=9> */
.L_x_154:
        /* <DEDUP_REMOVED lines=9> */
.L_x_155:
        /* <DEDUP_REMOVED lines=9> */
.L_x_156:
        /* <DEDUP_REMOVED lines=9> */
.L_x_157:
        /* <DEDUP_REMOVED lines=9> */
.L_x_158:
        /* <DEDUP_REMOVED lines=9> */
.L_x_159:
[----:B------:R-:W1:Y:S01]  /*5fc0*/  SYNCS.PHASECHK.TRANS64.TRYWAIT P0, [R7+URZ], R4 ;  /* 0x00000004070075a7 */ /* 0x000e62000800017f */
[----:B------:R-:W-:-:S05]  /*5fd0*/  VIADD R0, R0, 0x1 ;  /* 0x0000000100007836 */ /* 0x000fca0000000000 */
[----:B------:R-:W-:-:S04]  /*5fe0*/  ISETP.NE.AND P1, PT, R0, 0x10, PT ;  /* 0x000000100000780c */ /* 0x000fc80003f25270 */
[----:B------:R-:W-:Y:S02]  /*5ff0*/  SEL R2, RZ, 0x1, P1 ;  /* 0x00000001ff027807 */ /* 0x000fe40000800000 */
[----:B------:R-:W-:Y:S02]  /*6000*/  SEL R0, R0, RZ, P1 ;  /* 0x000000ff00007207 */ /* 0x000fe40000800000 */
[----:B------:R-:W-:Y:S01]  /*6010*/  LOP3.LUT R2, R9, R2, RZ, 0x3c, !PT ;  /* 0x0000000209027212 */ /* 0x000fe200078e3cff */
[----:B-1----:R-:W-:Y:S06]  /*6020*/  @!P0 BRA `(.L_x_137) ;  /* 0x0000000400b48947 */ /* 0x002fec0003800000 */
.L_x_160:
[----:B------:R-:W-:Y:S01]  /*6030*/  IMAD R5, R0, 0x8, R5 ;  /* 0x0000000800057824 */ /* 0x000fe200078e0205 */
[----:B------:R-:W-:-:S07]  /*6040*/  SHF.L.U32 R0, R2, 0x1f, RZ ;  /* 0x0000001f02007819 */ /* 0x000fce00000006ff */
.L_x_138:
[----:B--2---:R2:W3:Y:S02]  /*6050*/  SYNCS.PHASECHK.TRANS64.TRYWAIT P0, [R5+URZ], R0 ;  /* 0x00000000050075a7 */ /* 0x0044e4000800017f */
[----:B---3--:R-:W-:Y:S05]  /*6060*/  @!P0 NANOSLEEP.SYNCS 0x989680 ;  /* 0x009896800000895d */ /* 0x008fea0003900000 */
[----:B------:R-:W3:Y:S02]  /*6070*/  @!P0 SYNCS.PHASECHK.TRANS64 P0, [R5+URZ], R0 ;  /* 0x00000000050085a7 */ /* 0x000ee4000800007f */
[----:B---3--:R-:W-:Y:S05]  /*6080*/  @!P0 BRA `(.L_x_138) ;  /* 0xfffffffc00f08947 */ /* 0x008fea000383ffff */
.L_x_121:
[----:B------:R-:W-:Y:S05]  /*6090*/  BSYNC B0 ;  /* 0x0000000000007941 */ /* 0x000fea0003800000 */
.L_x_120:
[----:B------:R-:W-:Y:S05]  /*60a0*/  EXIT ;  /* 0x000000000000794d */ /* 0x000fea0003800000 */
.L_x_22:
[----:B-1----:R1:W2:Y:S02]  /*60b0*/  SYNCS.PHASECHK.TRANS64.TRYWAIT P1, [R3+URZ], R0 ;  /* 0x00000000030075a7 */ /* 0x0022a4000802017f */
[----:B--2---:R-:W-:Y:S05]  /*60c0*/  @!P1 NANOSLEEP.SYNCS 0x989680 ;  /* 0x009896800000995d */ /* 0x004fea0003900000 */
[----:B------:R-:W2:Y:S02]  /*60d0*/  @!P1 SYNCS.PHASECHK.TRANS64 P1, [R3+URZ], R0 ;  /* 0x00000000030095a7 */ /* 0x000ea4000802007f */
[----:B--2---:R-:W-:Y:S05]  /*60e0*/  @!P1 BRA `(.L_x_22) ;  /* 0xfffffffc00f09947 */ /* 0x004fea000383ffff */
[----:B------:R-:W-:Y:S05]  /*60f0*/  BRA `(.L_x_21) ;  /* 0xffffffb800047947 */ /* 0x000fea000383ffff */
.L_x_27:
[----:B-1----:R1:W2:Y:S02]  /*6100*/  SYNCS.PHASECHK.TRANS64.TRYWAIT P1, [R5+URZ], R4 ;  /* 0x00000004050075a7 */ /* 0x0022a4000802017f */
[----:B--2---:R-:W-:Y:S05]  /*6110*/  @!P1 NANOSLEEP.SYNCS 0x989680 ;  /* 0x009896800000995d */ /* 0x004fea0003900000 */
[----:B------:R-:W2:Y:S02]  /*6120*/  @!P1 SYNCS.PHASECHK.TRANS64 P1, [R5+URZ], R4 ;  /* 0x00000004050095a7 */ /* 0x000ea4000802007f */
[----:B--2---:R-:W-:Y:S05]  /*6130*/  @!P1 BRA `(.L_x_27) ;  /* 0xfffffffc00f09947 */ /* 0x004fea000383ffff */
[----:B------:R-:W-:Y:S05]  /*6140*/  BRA `(.L_x_26) ;  /* 0xffffffb800d87947 */ /* 0x000fea000383ffff */
.L_x_108:
[----:B------:R-:W-:Y:S01]  /*6150*/  BSSY B1, `(.L_x_139) ;  /* 0x0000006000017945 */ /* 0x000fe20003800000 */
[----:B------:R-:W-:-:S07]  /*6160*/  IMAD.MOV.U32 R15, RZ, RZ, -0x1 ;  /* 0xffffffffff0f7424 */ /* 0x000fce00078e00ff */
[----:B------:R-:W-:Y:S05]  /*6170*/  WARPSYNC.COLLECTIVE R15, `(.L_x_140) ;  /* 0x000000000f0c7348 */ /* 0x000fea0003c00000 */
[----:B------:R-:W-:Y:S02]  /*6180*/  ELECT P6, UR62, PT ;  /* 0x00000000003e782f */ /* 0x000fe400038c0000 */
[----:B------:R-:W-:Y:S01]  /*6190*/  MOV R14, UR62 ;  /* 0x0000003e000e7c02 */ /* 0x000fe20008000f00 */
[----:B------:R-:W-:Y:S10]  /*61a0*/  ENDCOLLECTIVE ;  /* 0x000000000000791b */ /* 0x000ff40003800000 */
.L_x_140:
[----:B------:R-:W-:Y:S05]  /*61b0*/  BSYNC B1 ;  /* 0x0000000000017941 */ /* 0x000fea0003800000 */
.L_x_139:
[----:B------:R-:W-:Y:S05]  /*61c0*/  BRA `(.L_x_141) ;  /* 0xffffffe8008c7947 */ /* 0x000fea000383ffff */
.L_x_111:
[----:B-1----:R1:W2:Y:S02]  /*61d0*/  SYNCS.PHASECHK.TRANS64.TRYWAIT P0, [R23+URZ+0x80], R14 ;  /* 0x0000800e170075a7 */ /* 0x0022a4000800017f */
[----:B--2---:R-:W-:Y:S05]  /*61e0*/  @!P0 NANOSLEEP.SYNCS 0x989680 ;  /* 0x009896800000895d */ /* 0x004fea0003900000 */
[----:B------:R-:W2:Y:S02]  /*61f0*/  @!P0 SYNCS.PHASECHK.TRANS64 P0, [R23+URZ+0x80], R14 ;  /* 0x0000800e170085a7 */ /* 0x000ea4000800007f */
[----:B--2---:R-:W-:Y:S05]  /*6200*/  @!P0 BRA `(.L_x_111) ;  /* 0xfffffffc00f08947 */ /* 0x004fea000383ffff */
[----:B------:R-:W-:Y:S05]  /*6210*/  BRA `(.L_x_142) ;  /* 0xffffffe800c47947 */ /* 0x000fea000383ffff */
.L_x_119:
[----:B------:R-:W-:Y:S01]  /*6220*/  BSSY B0, `(.L_x_143) ;  /* 0x0000006000007945 */ /* 0x000fe20003800000 */
[----:B------:R-:W-:-:S07]  /*6230*/  IMAD.MOV.U32 R15, RZ, RZ, -0x1 ;  /* 0xffffffffff0f7424 */ /* 0x000fce00078e00ff */
[----:B------:R-:W-:Y:S05]  /*6240*/  WARPSYNC.COLLECTIVE R15, `(.L_x_144) ;  /* 0x000000000f0c7348 */ /* 0x000fea0003c00000 */
[----:B------:R-:W-:Y:S02]  /*6250*/  ELECT P6, UR62, PT ;  /* 0x00000000003e782f */ /* 0x000fe400038c0000 */
[----:B------:R-:W-:Y:S01]  /*6260*/  MOV R14, UR62 ;  /* 0x0000003e000e7c02 */ /* 0x000fe20008000f00 */
[----:B------:R-:W-:Y:S10]  /*6270*/  ENDCOLLECTIVE ;  /* 0x000000000000791b */ /* 0x000ff40003800000 */
.L_x_144:
[----:B------:R-:W-:Y:S05]  /*6280*/  BSYNC B0 ;  /* 0x0000000000007941 */ /* 0x000fea0003800000 */
.L_x_143:
[----:B------:R-:W-:Y:S05]  /*6290*/  BRA `(.L_x_145) ;  /* 0xfffffff400207947 */ /* 0x000fea000383ffff */
.L_x_123:
[----:B0-----:R0:W1:Y:S02]  /*62a0*/  SYNCS.PHASECHK.TRANS64.TRYWAIT P0, [R7+URZ], R2 ;  /* 0x00000002070075a7 */ /* 0x001064000800017f */
[----:B-1----:R-:W-:Y:S05]  /*62b0*/  @!P0 NANOSLEEP.SYNCS 0x989680 ;  /* 0x009896800000895d */ /* 0x002fea0003900000 */
[----:B------:R-:W1:Y:S02]  /*62c0*/  @!P0 SYNCS.PHASECHK.TRANS64 P0, [R7+URZ], R2 ;  /* 0x00000002070085a7 */ /* 0x000e64000800007f */
[----:B-1----:R-:W-:Y:S05]  /*62d0*/  @!P0 BRA `(.L_x_123) ;  /* 0xfffffffc00f08947 */ /* 0x002fea000383ffff */
[----:B------:R-:W-:Y:S05]  /*62e0*/  BRA `(.L_x_146) ;  /* 0xfffffff400607947 */ /* 0x000fea000383ffff */
.L_x_124:
[----:B0-----:R0:W1:Y:S02]  /*62f0*/  SYNCS.PHASECHK.TRANS64.TRYWAIT P0, [R6+URZ], R3 ;  /* 0x00000003060075a7 */ /* 0x001064000800017f */
[----:B-1----:R-:W-:Y:S05]  /*6300*/  @!P0 NANOSLEEP.SYNCS 0x989680 ;  /* 0x009896800000895d */ /* 0x002fea0003900000 */
[----:B------:R-:W1:Y:S02]  /*6310*/  @!P0 SYNCS.PHASECHK.TRANS64 P0, [R6+URZ], R3 ;  /* 0x00000003060085a7 */ /* 0x000e64000800007f */
[----:B-1----:R-:W-:Y:S05]  /*6320*/  @!P0 BRA `(.L_x_124) ;  /* 0xfffffffc00f08947 */ /* 0x002fea000383ffff */
[----:B------:R-:W-:Y:S05]  /*6330*/  BRA `(.L_x_147) ;  /* 0xfffffff400707947 */ /* 0x000fea000383ffff */
.L_x_125:
[----:B0-----:R0:W1:Y:S02]  /*6340*/  SYNCS.PHASECHK.TRANS64.TRYWAIT P0, [R7+URZ], R4 ;  /* 0x00000004070075a7 */ /* 0x001064000800017f */
[----:B-1----:R-:W-:Y:S05]  /*6350*/  @!P0 NANOSLEEP.SYNCS 0x989680 ;  /* 0x009896800000895d */ /* 0x002fea0003900000 */
[----:B------:R-:W1:Y:S02]  /*6360*/  @!P0 SYNCS.PHASECHK.TRANS64 P0, [R7+URZ], R4 ;  /* 0x00000004070085a7 */ /* 0x000e64000800007f */
[----:B-1----:R-:W-:Y:S05]  /*6370*/  @!P0 BRA `(.L_x_125) ;  /* 0xfffffffc00f08947 */ /* 0x002fea000383ffff */
[----:B------:R-:W-:Y:S05]  /*6380*/  BRA `(.L_x_148) ;  /* 0xfffffff400807947 */ /* 0x000fea000383ffff */
.L_x_126:
[----:B0-----:R0:W1:Y:S02]  /*6390*/  SYNCS.PHASECHK.TRANS64.TRYWAIT P0, [R6+URZ], R3 ;  /* 0x00000003060075a7 */ /* 0x001064000800017f */
[----:B-1----:R-:W-:Y:S05]  /*63a0*/  @!P0 NANOSLEEP.SYNCS 0x989680 ;  /* 0x009896800000895d */ /* 0x002fea0003900000 */
[----:B------:R-:W1:Y:S02]  /*63b0*/  @!P0 SYNCS.PHASECHK.TRANS64 P0, [R6+URZ], R3 ;  /* 0x00000003060085a7 */ /* 0x000e64000800007f */
[----:B-1----:R-:W-:Y:S05]  /*63c0*/  @!P0 BRA `(.L_x_126) ;  /* 0xfffffffc00f08947 */ /* 0x002fea000383ffff */
[----:B------:R-:W-:Y:S05]  /*63d0*/  BRA `(.L_x_149) ;  /* 0xfffffff400907947 */ /* 0x000fea000383ffff */
.L_x_127:
[----:B0-----:R0:W1:Y:S02]  /*63e0*/  SYNCS.PHASECHK.TRANS64.TRYWAIT P0, [R7+URZ], R4 ;  /* 0x00000004070075a7 */ /* 0x001064000800017f */
[----:B-1----:R-:W-:Y:S05]  /*63f0*/  @!P0 NANOSLEEP.SYNCS 0x989680 ;  /* 0x009896800000895d */ /* 0x002fea0003900000 */
[----:B------:R-:W1:Y:S02]  /*6400*/  @!P0 SYNCS.PHASECHK.TRANS64 P0, [R7+URZ], R4 ;  /* 0x00000004070085a7 */ /* 0x000e64000800007f */
[----:B-1----:R-:W-:Y:S05]  /*6410*/  @!P0 BRA `(.L_x_127) ;  /* 0xfffffffc00f08947 */ /* 0x002fea000383ffff */
[----:B------:R-:W-:Y:S05]  /*6420*/  BRA `(.L_x_150) ;  /* 0xfffffff400a07947 */ /* 0x000fea000383ffff */
.L_x_128:
[----:B0-----:R0:W1:Y:S02]  /*6430*/  SYNCS.PHASECHK.TRANS64.TRYWAIT P0, [R6+URZ], R3 ;  /* 0x00000003060075a7 */ /* 0x001064000800017f */
[----:B-1----:R-:W-:Y:S05]  /*6440*/  @!P0 NANOSLEEP.SYNCS 0x989680 ;  /* 0x009896800000895d */ /* 0x002fea0003900000 */
[----:B------:R-:W1:Y:S02]  /*6450*/  @!P0 SYNCS.PHASECHK.TRANS64 P0, [R6+URZ], R3 ;  /* 0x00000003060085a7 */ /* 0x000e64000800007f */
[----:B-1----:R-:W-:Y:S05]  /*6460*/  @!P0 BRA `(.L_x_128) ;  /* 0xfffffffc00f08947 */ /* 0x002fea000383ffff */
[----:B------:R-:W-:Y:S05]  /*6470*/  BRA `(.L_x_151) ;  /* 0xfffffff400b07947 */ /* 0x000fea000383ffff */
.L_x_129:
[----:B0-----:R0:W1:Y:S02]  /*6480*/  SYNCS.PHASECHK.TRANS64.TRYWAIT P0, [R7+URZ], R4 ;  /* 0x00000004070075a7 */ /* 0x001064000800017f */
[----:B-1----:R-:W-:Y:S05]  /*6490*/  @!P0 NANOSLEEP.SYNCS 0x989680 ;  /* 0x009896800000895d */ /* 0x002fea0003900000 */
[----:B------:R-:W1:Y:S02]  /*64a0*/  @!P0 SYNCS.PHASECHK.TRANS64 P0, [R7+URZ], R4 ;  /* 0x00000004070085a7 */ /* 0x000e64000800007f */
[----:B-1----:R-:W-:Y:S05]  /*64b0*/  @!P0 BRA `(.L_x_129) ;  /* 0xfffffffc00f08947 */ /* 0x002fea000383ffff */
[----:B------:R-:W-:Y:S05]  /*64c0*/  BRA `(.L_x_152) ;  /* 0xfffffff400c07947 */ /* 0x000fea000383ffff */
.L_x_130:
[----:B0-----:R0:W1:Y:S02]  /*64d0*/  SYNCS.PHASECHK.TRANS64.TRYWAIT P0, [R6+URZ], R3 ;  /* 0x00000003060075a7 */ /* 0x001064000800017f */
[----:B-1----:R-:W-:Y:S05]  /*64e0*/  @!P0 NANOSLEEP.SYNCS 0x989680 ;  /* 0x009896800000895d */ /* 0x002fea0003900000 */
[----:B------:R-:W1:Y:S02]  /*64f0*/  @!P0 SYNCS.PHASECHK.TRANS64 P0, [R6+URZ], R3 ;  /* 0x00000003060085a7 */ /* 0x000e64000800007f */
[----:B-1----:R-:W-:Y:S05]  /*6500*/  @!P0 BRA `(.L_x_130) ;  /* 0xfffffffc00f08947 */ /* 0x002fea000383ffff */
[----:B------:R-:W-:Y:S05]  /*6510*/  BRA `(.L_x_153) ;  /* 0xfffffff400d07947 */ /* 0x000fea000383ffff */
.L_x_131:
[----:B0-----:R0:W1:Y:S02]  /*6520*/  SYNCS.PHASECHK.TRANS64.TRYWAIT P0, [R7+URZ], R4 ;  /* 0x00000004070075a7 */ /* 0x001064000800017f */
[----:B-1----:R-:W-:Y:S05]  /*6530*/  @!P0 NANOSLEEP.SYNCS 0x989680 ;  /* 0x009896800000895d */ /* 0x002fea0003900000 */
[----:B------:R-:W1:Y:S02]  /*6540*/  @!P0 SYNCS.PHASECHK.TRANS64 P0, [R7+URZ], R4 ;  /* 0x00000004070085a7 */ /* 0x000e64000800007f */
[----:B-1----:R-:W-:Y:S05]  /*6550*/  @!P0 BRA `(.L_x_131) ;  /* 0xfffffffc00f08947 */ /* 0x002fea000383ffff */
[----:B------:R-:W-:Y:S05]  /*6560*/  BRA `(.L_x_154) ;  /* 0xfffffff400e07947 */ /* 0x000fea000383ffff */
.L_x_132:
[----:B0-----:R0:W1:Y:S02]  /*6570*/  SYNCS.PHASECHK.TRANS64.TRYWAIT P0, [R6+URZ], R3 ;  /* 0x00000003060075a7 */ /* 0x001064000800017f */
[----:B-1----:R-:W-:Y:S05]  /*6580*/  @!P0 NANOSLEEP.SYNCS 0x989680 ;  /* 0x009896800000895d */ /* 0x002fea0003900000 */
[----:B------:R-:W1:Y:S02]  /*6590*/  @!P0 SYNCS.PHASECHK.TRANS64 P0, [R6+URZ], R3 ;  /* 0x00000003060085a7 */ /* 0x000e64000800007f */
[----:B-1----:R-:W-:Y:S05]  /*65a0*/  @!P0 BRA `(.L_x_132) ;  /* 0xfffffffc00f08947 */ /* 0x002fea000383ffff */
[----:B------:R-:W-:Y:S05]  /*65b0*/  BRA `(.L_x_155) ;  /* 0xfffffff400f07947 */ /* 0x000fea000383ffff */
.L_x_133:
[----:B0-----:R0:W1:Y:S02]  /*65c0*/  SYNCS.PHASECHK.TRANS64.TRYWAIT P0, [R7+URZ], R4 ;  /* 0x00000004070075a7 */ /* 0x001064000800017f */
[----:B-1----:R-:W-:Y:S05]  /*65d0*/  @!P0 NANOSLEEP.SYNCS 0x989680 ;  /* 0x009896800000895d */ /* 0x002fea0003900000 */
[----:B------:R-:W1:Y:S02]  /*65e0*/  @!P0 SYNCS.PHASECHK.TRANS64 P0, [R7+URZ], R4 ;  /* 0x00000004070085a7 */ /* 0x000e64000800007f */
[----:B-1----:R-:W-:Y:S05]  /*65f0*/  @!P0 BRA `(.L_x_133) ;  /* 0xfffffffc00f08947 */ /* 0x002fea000383ffff */
[----:B------:R-:W-:Y:S05]  /*6600*/  BRA `(.L_x_156) ;  /* 0xfffffff800007947 */ /* 0x000fea000383ffff */
.L_x_134:
[----:B0-----:R0:W1:Y:S02]  /*6610*/  SYNCS.PHASECHK.TRANS64.TRYWAIT P0, [R6+URZ], R3 ;  /* 0x00000003060075a7 */ /* 0x001064000800017f */
[----:B-1----:R-:W-:Y:S05]  /*6620*/  @!P0 NANOSLEEP.SYNCS 0x989680 ;  /* 0x009896800000895d */ /* 0x002fea0003900000 */
[----:B------:R-:W1:Y:S02]  /*6630*/  @!P0 SYNCS.PHASECHK.TRANS64 P0, [R6+URZ], R3 ;  /* 0x00000003060085a7 */ /* 0x000e64000800007f */
[----:B-1----:R-:W-:Y:S05]  /*6640*/  @!P0 BRA `(.L_x_134) ;  /* 0xfffffffc00f08947 */ /* 0x002fea000383ffff */
[----:B------:R-:W-:Y:S05]  /*6650*/  BRA `(.L_x_157) ;  /* 0xfffffff800107947 */ /* 0x000fea000383ffff */
.L_x_135:
[----:B0-----:R0:W1:Y:S02]  /*6660*/  SYNCS.PHASECHK.TRANS64.TRYWAIT P0, [R7+URZ], R4 ;  /* 0x00000004070075a7 */ /* 0x001064000800017f */
[----:B-1----:R-:W-:Y:S05]  /*6670*/  @!P0 NANOSLEEP.SYNCS 0x989680 ;  /* 0x009896800000895d */ /* 0x002fea0003900000 */
[----:B------:R-:W1:Y:S02]  /*6680*/  @!P0 SYNCS.PHASECHK.TRANS64 P0, [R7+URZ], R4 ;  /* 0x00000004070085a7 */ /* 0x000e64000800007f */
[----:B-1----:R-:W-:Y:S05]  /*6690*/  @!P0 BRA `(.L_x_135) ;  /* 0xfffffffc00f08947 */ /* 0x002fea000383ffff */
[----:B------:R-:W-:Y:S05]  /*66a0*/  BRA `(.L_x_158) ;  /* 0xfffffff800207947 */ /* 0x000fea000383ffff */
.L_x_136:
[----:B0-----:R0:W1:Y:S02]  /*66b0*/  SYNCS.PHASECHK.TRANS64.TRYWAIT P0, [R6+URZ], R3 ;  /* 0x00000003060075a7 */ /* 0x001064000800017f */
[----:B-1----:R-:W-:Y:S05]  /*66c0*/  @!P0 NANOSLEEP.SYNCS 0x989680 ;  /* 0x009896800000895d */ /* 0x002fea0003900000 */
[----:B------:R-:W1:Y:S02]  /*66d0*/  @!P0 SYNCS.PHASECHK.TRANS64 P0, [R6+URZ], R3 ;  /* 0x00000003060085a7 */ /* 0x000e64000800007f */
[----:B-1----:R-:W-:Y:S05]  /*66e0*/  @!P0 BRA `(.L_x_136) ;  /* 0xfffffffc00f08947 */ /* 0x002fea000383ffff */
[----:B------:R-:W-:Y:S05]  /*66f0*/  BRA `(.L_x_159) ;  /* 0xfffffff800307947 */ /* 0x000fea000383ffff */
.L_x_137:
[----:B-1----:R1:W2:Y:S02]  /*6700*/  SYNCS.PHASECHK.TRANS64.TRYWAIT P0, [R7+URZ], R4 ;  /* 0x00000004070075a7 */ /* 0x0022a4000800017f */
[----:B--2---:R-:W-:Y:S05]  /*6710*/  @!P0 NANOSLEEP.SYNCS 0x989680 ;  /* 0x009896800000895d */ /* 0x004fea0003900000 */
[----:B------:R-:W2:Y:S02]  /*6720*/  @!P0 SYNCS.PHASECHK.TRANS64 P0, [R7+URZ], R4 ;  /* 0x00000004070085a7 */ /* 0x000ea4000800007f */
[----:B--2---:R-:W-:Y:S05]  /*6730*/  @!P0 BRA `(.L_x_137) ;  /* 0xfffffffc00f08947 */ /* 0x004fea000383ffff */
[----:B------:R-:W-:Y:S05]  /*6740*/  BRA `(.L_x_160) ;  /* 0xfffffff800387947 */ /* 0x000fea000383ffff */
.L_x_161:
[----:B------:R-:W-:-:S00]  /*6750*/  BRA `(.L_x_161) ;  /* 0xfffffffc00fc7947 */ /* 0x000fc0000383ffff */
[----:B------:R-:W-:-:S00]  /*6760*/  NOP ;  /* 0x0000000000007918 */ /* 0x000fc00000000000 */
        /* <DEDUP_REMOVED lines=9> */
.L_x_162:


//--------------------- .nv.global.init           --------------------------
	.section	.nv.global.init,"aw",@progbits
.nv.global.init:
	.type		$str$22,@object
	.size		$str$22,($str$23 - $str$22)
$str$22:
        /*0000*/ 	.byte	0x6b, 0x5f, 0x74, 0x69, 0x6c, 0x65, 0x5f, 0x63, 0x6f, 0x75, 0x6e, 0x74, 0x20, 0x3e, 0x3d, 0x20
        /*0010*/ 	.byte	0x31, 0x00
	.type		$str$23,@object
	.size		$str$23,(__unnamed_1 - $str$23)
$str$23:
        /*0012*/ 	.byte	0x2f, 0x74, 0x6d, 0x70, 0x2f, 0x63, 0x75, 0x74, 0x6c, 0x61, 0x73, 0x73, 0x5f, 0x73, 0x77, 0x65
        /*0022*/ 	.byte	0x65, 0x70, 0x5f, 0x73, 0x72, 0x63, 0x2f, 0x69, 0x6e, 0x63, 0x6c, 0x75, 0x64, 0x65, 0x2f, 0x63
        /*0032*/ 	.byte	0x75, 0x74, 0x6c, 0x61, 0x73, 0x73, 0x2f, 0x67, 0x65, 0x6d, 0x6d, 0x2f, 0x63, 0x6f, 0x6c, 0x6c
        /*0042*/ 	.byte	0x65, 0x63, 0x74, 0x69, 0x76, 0x65, 0x2f, 0x73, 0x6d, 0x39, 0x30, 0x5f, 0x6d, 0x6d, 0x61, 0x5f
        /*0052*/ 	.byte	0x74, 0x6d, 0x61, 0x5f, 0x67, 0x6d, 0x6d, 0x61, 0x5f, 0x73, 0x73, 0x5f, 0x77, 0x61, 0x72, 0x70
        /*0062*/ 	.byte	0x73, 0x70, 0x65, 0x63, 0x69, 0x61, 0x6c, 0x69, 0x7a, 0x65, 0x64, 0x2e, 0x68, 0x70, 0x70, 0x00
	.type		__unnamed_1,@object
	.size		__unnamed_1,(.L_0 - __unnamed_1)
__unnamed_1:
        /*0072*/ 	.byte	0x76, 0x6f, 0x69, 0x64, 0x20, 0x63, 0x75, 0x74, 0x6c, 0x61, 0x73, 0x73, 0x3a, 0x3a, 0x67, 0x65
        /* <DEDUP_REMOVED lines=172> */
        /*0b42*/ 	.byte	0x65, 0x6e, 0x74, 0x69, 0x74, 0x79, 0x5d, 0x00
.L_0:


//--------------------- .nv.shared._ZN7cutlass13device_kernelINS_4gemm6kernel13GemmUniversalIN4cute5tupleIJiiiiEEENS1_10collective13CollectiveMmaINS1_34MainloopSm90TmaGmmaWarpSpecializedILi16ENS5_IJNS4_1CILi2EEENSA_ILi1EEESC_EEENS1_35KernelTmaWarpSpecializedCooperativeEEENS5_IJNSA_ILi192EEENSA_ILi32EEENSA_ILi64EEEEEEaNS5_IJlSC_lEEEaSK_NS4_8TiledMMAINS4_8MMA_AtomIJNS4_4SM904GMMA26MMA_64x32x32_S32S8S8_SS_TNEEEENS4_6LayoutISD_NS5_IJSC_NSA_ILi0EEESS_EEEEENS5_IJNS4_10UnderscoreESV_SV_EEEEENS4_13SM90_TMA_LOADENS4_14ComposedLayoutINS4_7SwizzleILi2ELi4ELi3EEENS4_18smem_ptr_flag_bitsILi8EEENSR_INS5_IJNSA_ILi8EEESI_EEENS5_IJSI_SC_EEEEEEEvNS4_8identityENS4_23SM90_TMA_LOAD_MULTICASTES18_vS19_EENS_8epilogue10collective6detail29Sm90TmaWarpSpecializedAdapterINS1D_15DefaultEpilogueIaSK_SK_NS1C_6thread17LinearCombinationIaLi1EiiLNS1H_9ScaleType4KindE0ELNS_15FloatRoundStyleE2EaEENS1_15EpilogueDefaultEEEEEvvEEEEvNT_6ParamsE --------------------------
	.section	.nv.shared._ZN7cutlass13device_kernelINS_4gemm6kernel13GemmUniversalIN4cute5tupleIJiiiiEEENS1_10collective13CollectiveMmaINS1_34MainloopSm90TmaGmmaWarpSpecializedILi16ENS5_IJNS4_1CILi2EEENSA_ILi1EEESC_EEENS1_35KernelTmaWarpSpecializedCooperativeEEENS5_IJNSA_ILi192EEENSA_ILi32EEENSA_ILi64EEEEEEaNS5_IJlSC_lEEEaSK_NS4_8TiledMMAINS4_8MMA_AtomIJNS4_4SM904GMMA26MMA_64x32x32_S32S8S8_SS_TNEEEENS4_6LayoutISD_NS5_IJSC_NSA_ILi0EEESS_EEEEENS5_IJNS4_10UnderscoreESV_SV_EEEEENS4_13SM90_TMA_LOADENS4_14ComposedLayoutINS4_7SwizzleILi2ELi4ELi3EEENS4_18smem_ptr_flag_bitsILi8EEENSR_INS5_IJNSA_ILi8EEESI_EEENS5_IJSI_SC_EEEEEEEvNS4_8identityENS4_23SM90_TMA_LOAD_MULTICASTES18_vS19_EENS_8epilogue10collective6detail29Sm90TmaWarpSpecializedAdapterINS1D_15DefaultEpilogueIaSK_SK_NS1C_6thread17LinearCombinationIaLi1EiiLNS1H_9ScaleType4KindE0ELNS_15FloatRoundStyleE2EaEENS1_15EpilogueDefaultEEEEEvvEEEEvNT_6ParamsE,"aw",@nobits
	.sectionflags	@""
	.align	16
	.zero		1024


//--------------------- .nv.shared.reserved.0     --------------------------
	.section	.nv.shared.reserved.0,"aw",@nobits
	.weak		__nv_reservedSMEM_offset_0_alias
	.size		__nv_reservedSMEM_offset_0_alias, 0, 0
	.other		__nv_reservedSMEM_offset_0_alias,@"STO_CUDA_RESERVED_SHARED STV_DEFAULT"
__nv_reservedSMEM_offset_0_alias:
	.zero		0


//--------------------- .nv.global                --------------------------
	.section	.nv.global,"aw",@nobits
.nv.global:
	.type		_ZN40_INTERNAL_0055b6a3_4_k_cu_89121672_146814cute1_E,@object
	.size		_ZN40_INTERNAL_0055b6a3_4_k_cu_89121672_146814cute1_E,(_ZN40_INTERNAL_0055b6a3_4_k_cu_89121672_146814cuda3std3__45__cpo6cbeginE - _ZN40_INTERNAL_0055b6a3_4_k_cu_89121672_146814cute1_E)
_ZN40_INTERNAL_0055b6a3_4_k_cu_89121672_146814cute1_E:
	.zero		1
	.type		_ZN40_INTERNAL_0055b6a3_4_k_cu_89121672_146814cuda3std3__45__cpo6cbeginE,@object
	.size		_ZN40_INTERNAL_0055b6a3_4_k_cu_89121672_146814cuda3std3__45__cpo6cbeginE,(_ZN40_INTERNAL_0055b6a3_4_k_cu_89121672_146814cuda3std3__48in_placeE - _ZN40_INTERNAL_0055b6a3_4_k_cu_89121672_146814cuda3std3__45__cpo6cbeginE)
_ZN40_INTERNAL_0055b6a3_4_k_cu_89121672_146814cuda3std3__45__cpo6cbeginE:
	.zero		1
	.type		_ZN40_INTERNAL_0055b6a3_4_k_cu_89121672_146814cuda3std3__48in_placeE,@object
	.size		_ZN40_INTERNAL_0055b6a3_4_k_cu_89121672_146814cuda3std3__48in_placeE,(_ZN40_INTERNAL_0055b6a3_4_k_cu_89121672_146814cuda3std6ranges3__45__cpo9iter_moveE - _ZN40_INTERNAL_0055b6a3_4_k_cu_89121672_146814cuda3std3__48in_placeE)
_ZN40_INTERNAL_0055b6a3_4_k_cu_89121672_146814cuda3std3__48in_placeE:
	.zero		1
	.type		_ZN40_INTERNAL_0055b6a3_4_k_cu_89121672_146814cuda3std6ranges3__45__cpo9iter_moveE,@object
	.size		_ZN40_INTERNAL_0055b6a3_4_k_cu_89121672_146814cuda3std6ranges3__45__cpo9iter_moveE,(_ZN40_INTERNAL_0055b6a3_4_k_cu_89121672_146814cuda3std3__45__cpo5beginE - _ZN40_INTERNAL_0055b6a3_4_k_cu_89121672_146814cuda3std6ranges3__45__cpo9iter_moveE)
_ZN40_INTERNAL_0055b6a3_4_k_cu_89121672_146814cuda3std6ranges3__45__cpo9iter_moveE:
	.zero		1
	.type		_ZN40_INTERNAL_0055b6a3_4_k_cu_89121672_146814cuda3std3__45__cpo5beginE,@object
	.size		_ZN40_INTERNAL_0055b6a3_4_k_cu_89121672_146814cuda3std3__45__cpo5beginE,(_ZN40_INTERNAL_0055b6a3_4_k_cu_89121672_146814cuda3std3__442_GLOBAL__N__0055b6a3_4_k_cu_89121672_146816ignoreE - _ZN40_INTERNAL_0055b6a3_4_k_cu_89121672_146814cuda3std3__45__cpo5beginE)
_ZN40_INTERNAL_0055b6a3_4_k_cu_89121672_146814cuda3std3__45__cpo5beginE:
	.zero		1
	.type		_ZN40_INTERNAL_0055b6a3_4_k_cu_89121672_146814cuda3std3__442_GLOBAL__N__0055b6a3_4_k_cu_89121672_146816ignoreE,@object
	.size		_ZN40_INTERNAL_0055b6a3_4_k_cu_89121672_146814cuda3std3__442_GLOBAL__N__0055b6a3_4_k_cu_89121672_146816ignoreE,(_ZN40_INTERNAL_0055b6a3_4_k_cu_89121672_146814cute7productE - _ZN40_INTERNAL_0055b6a3_4_k_cu_89121672_146814cuda3std3__442_GLOBAL__N__0055b6a3_4_k_cu_89121672_146816ignoreE)
_ZN40_INTERNAL_0055b6a3_4_k_cu_89121672_146814cuda3std3__442_GLOBAL__N__0055b6a3_4_k_cu_89121672_146816ignoreE:
	.zero		1
	.type		_ZN40_INTERNAL_0055b6a3_4_k_cu_89121672_146814cute7productE,@object
	.size		_ZN40_INTERNAL_0055b6a3_4_k_cu_89121672_146814cute7productE,(_ZN40_INTERNAL_0055b6a3_4_k_cu_89121672_146814cuda3std3__45__cpo3endE - _ZN40_INTERNAL_0055b6a3_4_k_cu_89121672_146814cute7productE)
_ZN40_INTERNAL_0055b6a3_4_k_cu_89121672_146814cute7productE:
	.zero		1
	.type		_ZN40_INTERNAL_0055b6a3_4_k_cu_89121672_146814cuda3std3__45__cpo3endE,@object
	.size		_ZN40_INTERNAL_0055b6a3_4_k_cu_89121672_146814cuda3std3__45__cpo3endE,(_ZN40_INTERNAL_0055b6a3_4_k_cu_89121672_146814cuda3std3__419piecewise_constructE - _ZN40_INTERNAL_0055b6a3_4_k_cu_89121672_146814cuda3std3__45__cpo3endE)
_ZN40_INTERNAL_0055b6a3_4_k_cu_89121672_146814cuda3std3__45__cpo3endE:
	.zero		1
	.type		_ZN40_INTERNAL_0055b6a3_4_k_cu_89121672_146814cuda3std3__419piecewise_constructE,@object
	.size		_ZN40_INTERNAL_0055b6a3_4_k_cu_89121672_146814cuda3std3__419piecewise_constructE,(_ZN40_INTERNAL_0055b6a3_4_k_cu_89121672_146814cuda3std3__45__cpo4cendE - _ZN40_INTERNAL_0055b6a3_4_k_cu_89121672_146814cuda3std3__419piecewise_constructE)
_ZN40_INTERNAL_0055b6a3_4_k_cu_89121672_146814cuda3std3__419piecewise_constructE:
	.zero		1
	.type		_ZN40_INTERNAL_0055b6a3_4_k_cu_89121672_146814cuda3std3__45__cpo4cendE,@object
	.size		_ZN40_INTERNAL_0055b6a3_4_k_cu_89121672_146814cuda3std3__45__cpo4cendE,(_ZN40_INTERNAL_0055b6a3_4_k_cu_89121672_146814cuda3std6ranges3__45__cpo4swapE - _ZN40_INTERNAL_0055b6a3_4_k_cu_89121672_146814cuda3std3__45__cpo4cendE)
_ZN40_INTERNAL_0055b6a3_4_k_cu_89121672_146814cuda3std3__45__cpo4cendE:
	.zero		1
	.type		_ZN40_INTERNAL_0055b6a3_4_k_cu_89121672_146814cuda3std6ranges3__45__cpo4swapE,@object
	.size		_ZN40_INTERNAL_0055b6a3_4_k_cu_89121672_146814cuda3std6ranges3__45__cpo4swapE,(.L_8 - _ZN40_INTERNAL_0055b6a3_4_k_cu_89121672_146814cuda3std6ranges3__45__cpo4swapE)
_ZN40_INTERNAL_0055b6a3_4_k_cu_89121672_146814cuda3std6ranges3__45__cpo4swapE:
	.zero		1
.L_8:


//--------------------- .nv.constant0._ZN7cutlass13device_kernelINS_4gemm6kernel13GemmUniversalIN4cute5tupleIJiiiiEEENS1_10collective13CollectiveMmaINS1_34MainloopSm90TmaGmmaWarpSpecializedILi16ENS5_IJNS4_1CILi2EEENSA_ILi1EEESC_EEENS1_35KernelTmaWarpSpecializedCooperativeEEENS5_IJNSA_ILi192EEENSA_ILi32EEENSA_ILi64EEEEEEaNS5_IJlSC_lEEEaSK_NS4_8TiledMMAINS4_8MMA_AtomIJNS4_4SM904GMMA26MMA_64x32x32_S32S8S8_SS_TNEEEENS4_6LayoutISD_NS5_IJSC_NSA_ILi0EEESS_EEEEENS5_IJNS4_10UnderscoreESV_SV_EEEEENS4_13SM90_TMA_LOADENS4_14ComposedLayoutINS4_7SwizzleILi2ELi4ELi3EEENS4_18smem_ptr_flag_bitsILi8EEENSR_INS5_IJNSA_ILi8EEESI_EEENS5_IJSI_SC_EEEEEEEvNS4_8identityENS4_23SM90_TMA_LOAD_MULTICASTES18_vS19_EENS_8epilogue10collective6detail29Sm90TmaWarpSpecializedAdapterINS1D_15DefaultEpilogueIaSK_SK_NS1C_6thread17LinearCombinationIaLi1EiiLNS1H_9ScaleType4KindE0ELNS_15FloatRoundStyleE2EaEENS1_15EpilogueDefaultEEEEEvvEEEEvNT_6ParamsE --------------------------
	.section	.nv.constant0._ZN7cutlass13device_kernelINS_4gemm6kernel13GemmUniversalIN4cute5tupleIJiiiiEEENS1_10collective13CollectiveMmaINS1_34MainloopSm90TmaGmmaWarpSpecializedILi16ENS5_IJNS4_1CILi2EEENSA_ILi1EEESC_EEENS1_35KernelTmaWarpSpecializedCooperativeEEENS5_IJNSA_ILi192EEENSA_ILi32EEENSA_ILi64EEEEEEaNS5_IJlSC_lEEEaSK_NS4_8TiledMMAINS4_8MMA_AtomIJNS4_4SM904GMMA26MMA_64x32x32_S32S8S8_SS_TNEEEENS4_6LayoutISD_NS5_IJSC_NSA_ILi0EEESS_EEEEENS5_IJNS4_10UnderscoreESV_SV_EEEEENS4_13SM90_TMA_LOADENS4_14ComposedLayoutINS4_7SwizzleILi2ELi4ELi3EEENS4_18smem_ptr_flag_bitsILi8EEENSR_INS5_IJNSA_ILi8EEESI_EEENS5_IJSI_SC_EEEEEEEvNS4_8identityENS4_23SM90_TMA_LOAD_MULTICASTES18_vS19_EENS_8epilogue10collective6detail29Sm90TmaWarpSpecializedAdapterINS1D_15DefaultEpilogueIaSK_SK_NS1C_6thread17LinearCombinationIaLi1EiiLNS1H_9ScaleType4KindE0ELNS_15FloatRoundStyleE2EaEENS1_15EpilogueDefaultEEEEEvvEEEEvNT_6ParamsE,"a",@progbits
	.sectionflags	@""
	.align	4
.nv.constant0._ZN7cutlass13device_kernelINS_4gemm6kernel13GemmUniversalIN4cute5tupleIJiiiiEEENS1_10collective13CollectiveMmaINS1_34MainloopSm90TmaGmmaWarpSpecializedILi16ENS5_IJNS4_1CILi2EEENSA_ILi1EEESC_EEENS1_35KernelTmaWarpSpecializedCooperativeEEENS5_IJNSA_ILi192EEENSA_ILi32EEENSA_ILi64EEEEEEaNS5_IJlSC_lEEEaSK_NS4_8TiledMMAINS4_8MMA_AtomIJNS4_4SM904GMMA26MMA_64x32x32_S32S8S8_SS_TNEEEENS4_6LayoutISD_NS5_IJSC_NSA_ILi0EEESS_EEEEENS5_IJNS4_10UnderscoreESV_SV_EEEEENS4_13SM90_TMA_LOADENS4_14ComposedLayoutINS4_7SwizzleILi2ELi4ELi3EEENS4_18smem_ptr_flag_bitsILi8EEENSR_INS5_IJNSA_ILi8EEESI_EEENS5_IJSI_SC_EEEEEEEvNS4_8identityENS4_23SM90_TMA_LOAD_MULTICASTES18_vS19_EENS_8epilogue10collective6detail29Sm90TmaWarpSpecializedAdapterINS1D_15DefaultEpilogueIaSK_SK_NS1C_6thread17LinearCombinationIaLi1EiiLNS1H_9ScaleType4KindE0ELNS_15FloatRoundStyleE2EaEENS1_15EpilogueDefaultEEEEEvvEEEEvNT_6ParamsE:
	.zero		1664


//--------------------- SYMBOLS --------------------------

	.type		.nv.reservedSmem.offset0,@object
	.size		.nv.reservedSmem.offset0,0x4
	.type		__assertfail,@function
